	.target	sm_100a

	.elftype	@"ET_EXEC"


//--------------------- .note.nv.tkinfo           --------------------------
	.section	.note.nv.tkinfo,"",@"SHT_NOTE"
	.sectionflags	@"SHF_NOTE_NV_TKINFO"
	.tkinfo
        /*0018*/ 	.word	0x00000002
        /*0030*/ 	.string	""
        /*0030*/ 	.string	"ptxas"
        /*0030*/ 	.string	"Cuda compilation tools, release 13.0, V13.0.88"
        /*0030*/ 	.string	"Build cuda_13.0.r13.0/compiler.36424714_0"
        /*0030*/ 	.string	"-arch sm_100a -m 64 "



//--------------------- .note.nv.cuinfo           --------------------------
	.section	.note.nv.cuinfo,"",@"SHT_NOTE"
	.sectionflags	@"SHF_NOTE_NV_CUINFO"
        /*0018*/ 	.short	0x0002
        /*001a*/ 	.short	0x0064
        /*001c*/ 	.short	0x0082
	.zero		2


//--------------------- .nv.info                  --------------------------
	.section	.nv.info,"",@"SHT_CUDA_INFO"
	.align	4


	//----- nvinfo : EIATTR_REGCOUNT
	.align		4
        /*0000*/ 	.byte	0x04, 0x2f
        /*0002*/ 	.short	(.L_19 - .L_18)
	.align		4
.L_18:
        /*0004*/ 	.word	index@(_ZN7cutlass13device_kernelINS_4gemm6kernel13GemmUniversalIN4cute5tupleIJiiiiEEENS1_10collective13CollectiveMmaINS1_35MainloopSm100TmaUmmaWarpSpecializedILi8ELi2ELi4ENS5_IJNS4_1CILi1EEESB_SB_EEEEENS5_IJNSA_ILi128EEENSA_ILi64EEENSA_ILi32EEEEEENS_10tfloat32_tENS5_IJlSB_lEEESI_SJ_NS4_8TiledMMAINS4_8MMA_AtomIJNS4_17SM100_MMA_TF32_SSISI_SI_fLi128ELi64ELNS4_4UMMA5MajorE0ELSO_0ELNSN_7ScaleInE0ELSP_0EEEEEENS4_6LayoutISC_NS5_IJNSA_ILi0EEEST_ST_EEEEENS5_IJNS4_10UnderscoreESW_SW_EEEEENS4_13SM90_TMA_LOADENS4_14ComposedLayoutINS4_7SwizzleILi3ELi4ELi3EEENS4_18smem_ptr_flag_bitsILi32EEENSS_INS5_IJNSA_ILi8EEESG_EEENS5_IJSG_SB_EEEEEEEvNS4_8identityESZ_S19_vS1A_EENS_8epilogue10collective18CollectiveEpilogueINS1C_23Sm100TmaWarpSpecializedILi4ELi2ELi16ELb1ELb0EEEJSH_NS5_IJNSS_ISE_SB_EENSS_INSA_ILi16EEESB_EEEEESI_SJ_SI_SJ_NS1C_6fusion15FusionCallbacksIS1G_NS1L_17LinearCombinationISI_fSI_fLNS_15FloatRoundStyleE2EEESH_S1K_JEEENS4_5SM1004TMEM4LOAD26SM100_TMEM_LOAD_32dp32b16xESZ_NS10_INS11_ILi2ELi4ELi3EEES14_NSS_INS5_IJS15_S1I_EEENS5_IJS1I_SB_EEEEEEENS4_39AutoVectorizingCopyWithAssumedAlignmentILi128EEENS4_14SM90_TMA_STOREES1Z_S21_S21_EEEvvEEEEvNT_6ParamsE)
        /*0008*/ 	.word	0x00000060


	//----- nvinfo : EIATTR_FRAME_SIZE
	.align		4
.L_19:
        /*000c*/ 	.byte	0x04, 0x11
        /*000e*/ 	.short	(.L_21 - .L_20)
	.align		4
.L_20:
        /*0010*/ 	.word	index@($__internal_2_$__cuda_sm10x_tcgen05_guardrail_trap_unallocated_columns_being_dealloced)
        /*0014*/ 	.word	0x00000000


	//----- nvinfo : EIATTR_FRAME_SIZE
	.align		4
.L_21:
        /*0018*/ 	.byte	0x04, 0x11
        /*001a*/ 	.short	(.L_23 - .L_22)
	.align		4
.L_22:
        /*001c*/ 	.word	index@($__internal_1_$__cuda_sm10x_tcgen05_guardrail_trap_phase_invalid_during_alloc)
        /*0020*/ 	.word	0x00000000


	//----- nvinfo : EIATTR_FRAME_SIZE
	.align		4
.L_23:
        /*0024*/ 	.byte	0x04, 0x11
        /*0026*/ 	.short	(.L_25 - .L_24)
	.align		4
.L_24:
        /*0028*/ 	.word	index@($__internal_0_$__cuda_sm10x_tcgen05_guardrail_trap_col_being_dealloced_not_returned_by_alloc)
        /*002c*/ 	.word	0x00000000


	//----- nvinfo : EIATTR_FRAME_SIZE
	.align		4
.L_25:
        /*0030*/ 	.byte	0x04, 0x11
        /*0032*/ 	.short	(.L_27 - .L_26)
	.align		4
.L_26:
        /*0034*/ 	.word	index@(_ZN7cutlass13device_kernelINS_4gemm6kernel13GemmUniversalIN4cute5tupleIJiiiiEEENS1_10collective13CollectiveMmaINS1_35MainloopSm100TmaUmmaWarpSpecializedILi8ELi2ELi4ENS5_IJNS4_1CILi1EEESB_SB_EEEEENS5_IJNSA_ILi128EEENSA_ILi64EEENSA_ILi32EEEEEENS_10tfloat32_tENS5_IJlSB_lEEESI_SJ_NS4_8TiledMMAINS4_8MMA_AtomIJNS4_17SM100_MMA_TF32_SSISI_SI_fLi128ELi64ELNS4_4UMMA5MajorE0ELSO_0ELNSN_7ScaleInE0ELSP_0EEEEEENS4_6LayoutISC_NS5_IJNSA_ILi0EEEST_ST_EEEEENS5_IJNS4_10UnderscoreESW_SW_EEEEENS4_13SM90_TMA_LOADENS4_14ComposedLayoutINS4_7SwizzleILi3ELi4ELi3EEENS4_18smem_ptr_flag_bitsILi32EEENSS_INS5_IJNSA_ILi8EEESG_EEENS5_IJSG_SB_EEEEEEEvNS4_8identityESZ_S19_vS1A_EENS_8epilogue10collective18CollectiveEpilogueINS1C_23Sm100TmaWarpSpecializedILi4ELi2ELi16ELb1ELb0EEEJSH_NS5_IJNSS_ISE_SB_EENSS_INSA_ILi16EEESB_EEEEESI_SJ_SI_SJ_NS1C_6fusion15FusionCallbacksIS1G_NS1L_17LinearCombinationISI_fSI_fLNS_15FloatRoundStyleE2EEESH_S1K_JEEENS4_5SM1004TMEM4LOAD26SM100_TMEM_LOAD_32dp32b16xESZ_NS10_INS11_ILi2ELi4ELi3EEES14_NSS_INS5_IJS15_S1I_EEENS5_IJS1I_SB_EEEEEEENS4_39AutoVectorizingCopyWithAssumedAlignmentILi128EEENS4_14SM90_TMA_STOREES1Z_S21_S21_EEEvvEEEEvNT_6ParamsE)
        /*0038*/ 	.word	0x00000000


	//----- nvinfo : EIATTR_MIN_STACK_SIZE
	.align		4
.L_27:
        /*003c*/ 	.byte	0x04, 0x12
        /*003e*/ 	.short	(.L_29 - .L_28)
	.align		4
.L_28:
        /*0040*/ 	.word	index@(_ZN7cutlass13device_kernelINS_4gemm6kernel13GemmUniversalIN4cute5tupleIJiiiiEEENS1_10collective13CollectiveMmaINS1_35MainloopSm100TmaUmmaWarpSpecializedILi8ELi2ELi4ENS5_IJNS4_1CILi1EEESB_SB_EEEEENS5_IJNSA_ILi128EEENSA_ILi64EEENSA_ILi32EEEEEENS_10tfloat32_tENS5_IJlSB_lEEESI_SJ_NS4_8TiledMMAINS4_8MMA_AtomIJNS4_17SM100_MMA_TF32_SSISI_SI_fLi128ELi64ELNS4_4UMMA5MajorE0ELSO_0ELNSN_7ScaleInE0ELSP_0EEEEEENS4_6LayoutISC_NS5_IJNSA_ILi0EEEST_ST_EEEEENS5_IJNS4_10UnderscoreESW_SW_EEEEENS4_13SM90_TMA_LOADENS4_14ComposedLayoutINS4_7SwizzleILi3ELi4ELi3EEENS4_18smem_ptr_flag_bitsILi32EEENSS_INS5_IJNSA_ILi8EEESG_EEENS5_IJSG_SB_EEEEEEEvNS4_8identityESZ_S19_vS1A_EENS_8epilogue10collective18CollectiveEpilogueINS1C_23Sm100TmaWarpSpecializedILi4ELi2ELi16ELb1ELb0EEEJSH_NS5_IJNSS_ISE_SB_EENSS_INSA_ILi16EEESB_EEEEESI_SJ_SI_SJ_NS1C_6fusion15FusionCallbacksIS1G_NS1L_17LinearCombinationISI_fSI_fLNS_15FloatRoundStyleE2EEESH_S1K_JEEENS4_5SM1004TMEM4LOAD26SM100_TMEM_LOAD_32dp32b16xESZ_NS10_INS11_ILi2ELi4ELi3EEES14_NSS_INS5_IJS15_S1I_EEENS5_IJS1I_SB_EEEEEEENS4_39AutoVectorizingCopyWithAssumedAlignmentILi128EEENS4_14SM90_TMA_STOREES1Z_S21_S21_EEEvvEEEEvNT_6ParamsE)
        /*0044*/ 	.word	0x00000000
.L_29:


//--------------------- .nv.compat                --------------------------
	.section	.nv.compat,"",@"SHT_CUDA_COMPAT_INFO"
	.align	4
        /*0000*/ 	.byte	0x02, 0x09, 0x01, 0x00, 0x02, 0x02, 0x02, 0x00, 0x02, 0x05, 0x05, 0x00, 0x03, 0x07, 0x01, 0x01
        /*0010*/ 	.byte	0x02, 0x03, 0x01, 0x00, 0x02, 0x06, 0x01, 0x00, 0x04, 0x0b, 0x08, 0x00, 0x09, 0x00, 0x00, 0x00
        /*0020*/ 	.byte	0x00, 0x00, 0x00, 0x00


//--------------------- .nv.info._ZN7cutlass13device_kernelINS_4gemm6kernel13GemmUniversalIN4cute5tupleIJiiiiEEENS1_10collective13CollectiveMmaINS1_35MainloopSm100TmaUmmaWarpSpecializedILi8ELi2ELi4ENS5_IJNS4_1CILi1EEESB_SB_EEEEENS5_IJNSA_ILi128EEENSA_ILi64EEENSA_ILi32EEEEEENS_10tfloat32_tENS5_IJlSB_lEEESI_SJ_NS4_8TiledMMAINS4_8MMA_AtomIJNS4_17SM100_MMA_TF32_SSISI_SI_fLi128ELi64ELNS4_4UMMA5MajorE0ELSO_0ELNSN_7ScaleInE0ELSP_0EEEEEENS4_6LayoutISC_NS5_IJNSA_ILi0EEEST_ST_EEEEENS5_IJNS4_10UnderscoreESW_SW_EEEEENS4_13SM90_TMA_LOADENS4_14ComposedLayoutINS4_7SwizzleILi3ELi4ELi3EEENS4_18smem_ptr_flag_bitsILi32EEENSS_INS5_IJNSA_ILi8EEESG_EEENS5_IJSG_SB_EEEEEEEvNS4_8identityESZ_S19_vS1A_EENS_8epilogue10collective18CollectiveEpilogueINS1C_23Sm100TmaWarpSpecializedILi4ELi2ELi16ELb1ELb0EEEJSH_NS5_IJNSS_ISE_SB_EENSS_INSA_ILi16EEESB_EEEEESI_SJ_SI_SJ_NS1C_6fusion15FusionCallbacksIS1G_NS1L_17LinearCombinationISI_fSI_fLNS_15FloatRoundStyleE2EEESH_S1K_JEEENS4_5SM1004TMEM4LOAD26SM100_TMEM_LOAD_32dp32b16xESZ_NS10_INS11_ILi2ELi4ELi3EEES14_NSS_INS5_IJS15_S1I_EEENS5_IJS1I_SB_EEEEEEENS4_39AutoVectorizingCopyWithAssumedAlignmentILi128EEENS4_14SM90_TMA_STOREES1Z_S21_S21_EEEvvEEEEvNT_6ParamsE --------------------------
	.section	.nv.info._ZN7cutlass13device_kernelINS_4gemm6kernel13GemmUniversalIN4cute5tupleIJiiiiEEENS1_10collective13CollectiveMmaINS1_35MainloopSm100TmaUmmaWarpSpecializedILi8ELi2ELi4ENS5_IJNS4_1CILi1EEESB_SB_EEEEENS5_IJNSA_ILi128EEENSA_ILi64EEENSA_ILi32EEEEEENS_10tfloat32_tENS5_IJlSB_lEEESI_SJ_NS4_8TiledMMAINS4_8MMA_AtomIJNS4_17SM100_MMA_TF32_SSISI_SI_fLi128ELi64ELNS4_4UMMA5MajorE0ELSO_0ELNSN_7ScaleInE0ELSP_0EEEEEENS4_6LayoutISC_NS5_IJNSA_ILi0EEEST_ST_EEEEENS5_IJNS4_10UnderscoreESW_SW_EEEEENS4_13SM90_TMA_LOADENS4_14ComposedLayoutINS4_7SwizzleILi3ELi4ELi3EEENS4_18smem_ptr_flag_bitsILi32EEENSS_INS5_IJNSA_ILi8EEESG_EEENS5_IJSG_SB_EEEEEEEvNS4_8identityESZ_S19_vS1A_EENS_8epilogue10collective18CollectiveEpilogueINS1C_23Sm100TmaWarpSpecializedILi4ELi2ELi16ELb1ELb0EEEJSH_NS5_IJNSS_ISE_SB_EENSS_INSA_ILi16EEESB_EEEEESI_SJ_SI_SJ_NS1C_6fusion15FusionCallbacksIS1G_NS1L_17LinearCombinationISI_fSI_fLNS_15FloatRoundStyleE2EEESH_S1K_JEEENS4_5SM1004TMEM4LOAD26SM100_TMEM_LOAD_32dp32b16xESZ_NS10_INS11_ILi2ELi4ELi3EEES14_NSS_INS5_IJS15_S1I_EEENS5_IJS1I_SB_EEEEEEENS4_39AutoVectorizingCopyWithAssumedAlignmentILi128EEENS4_14SM90_TMA_STOREES1Z_S21_S21_EEEvvEEEEvNT_6ParamsE,"",@"SHT_CUDA_INFO"
	.sectionflags	@""
	.align	4


	//----- nvinfo : EIATTR_CUDA_API_VERSION
	.align		4
        /*0000*/ 	.byte	0x04, 0x37
        /*0002*/ 	.short	(.L_31 - .L_30)
.L_30:
        /*0004*/ 	.word	0x00000082


	//----- nvinfo : EIATTR_KPARAM_INFO
	.align		4
.L_31:
        /*0008*/ 	.byte	0x04, 0x17
        /*000a*/ 	.short	(.L_33 - .L_32)
.L_32:
        /*000c*/ 	.word	0x00000000
        /*0010*/ 	.short	0x0000
        /*0012*/ 	.short	0x0000
        /*0014*/ 	.byte	0x00, 0xf0, 0x01, 0x20


	//----- nvinfo : EIATTR_AT_ENTRY_FRAGMENTS
	.align		4
.L_33:
        /*0018*/ 	.byte	0x04, 0x4f
        /*001a*/ 	.short	(.L_35 - .L_34)


	//   ....[0]....
.L_34:
        /*001c*/ 	.word	0x00000006


	//----- nvinfo : EIATTR_RESERVED_SMEM_USED
	.align		4
.L_35:
        /*0020*/ 	.byte	0x01, 0x41
	.zero		2


	//----- nvinfo : EIATTR_SPARSE_MMA_MASK
	.align		4
        /*0024*/ 	.byte	0x03, 0x50
        /*0026*/ 	.short	0x0000


	//----- nvinfo : EIATTR_TCGEN05_1CTA_USED
	.align		4
        /*0028*/ 	.byte	0x01, 0x51
	.zero		2


	//----- nvinfo : EIATTR_MAXREG_COUNT
	.align		4
        /*002c*/ 	.byte	0x03, 0x1b
        /*002e*/ 	.short	0x00ff


	//----- nvinfo : EIATTR_NUM_BARRIERS
	.align		4
        /*0030*/ 	.byte	0x02, 0x4c
        /*0032*/ 	.byte	0x07
	.zero		1


	//----- nvinfo : EIATTR_EXTERNS
	.align		4
        /*0034*/ 	.byte	0x04, 0x0f
        /*0036*/ 	.short	(.L_37 - .L_36)


	//   ....[0]....
	.align		4
.L_36:
        /*0038*/ 	.word	index@(__assertfail)


	//----- nvinfo : EIATTR_MERCURY_ISA_VERSION
	.align		4
.L_37:
        /*003c*/ 	.byte	0x03, 0x5f
        /*003e*/ 	.short	0x0101


	//----- nvinfo : EIATTR_INT_WARP_WIDE_INSTR_OFFSETS
	.align		4
        /*0040*/ 	.byte	0x04, 0x31
        /*0042*/ 	.short	(.L_39 - .L_38)


	//   ....[0]....
.L_38:
        /*0044*/ 	.word	0x00001e70


	//   ....[1]....
        /*0048*/ 	.word	0x00003b00


	//   ....[2]....
        /*004c*/ 	.word	0x00003b20


	//   ....[3]....
        /*0050*/ 	.word	0x00003b50


	//   ....[4]....
        /*0054*/ 	.word	0x00004490


	//   ....[5]....
        /*0058*/ 	.word	0x00004500


	//   ....[6]....
        /*005c*/ 	.word	0x000045e0


	//   ....[7]....
        /*0060*/ 	.word	0x00004660


	//   ....[8]....
        /*0064*/ 	.word	0x00004770


	//   ....[9]....
        /*0068*/ 	.word	0x00004800


	//   ....[10]....
        /*006c*/ 	.word	0x000049e0


	//   ....[11]....
        /*0070*/ 	.word	0x00004b40


	//----- nvinfo : EIATTR_COOP_GROUP_MASK_REGIDS
	.align		4
.L_39:
        /*0074*/ 	.byte	0x04, 0x29
        /*0076*/ 	.short	(.L_41 - .L_40)


	//   ....[0]....
.L_40:
        /*0078*/ 	.word	0xffffffff


	//   ....[1]....
        /*007c*/ 	.word	0xffffffff


	//   ....[2]....
        /*0080*/ 	.word	0xffffffff


	//   ....[3]....
        /*0084*/ 	.word	0xffffffff


	//   ....[4]....
        /*0088*/ 	.word	0xffffffff


	//   ....[5]....
        /*008c*/ 	.word	0xffffffff


	//   ....[6]....
        /*0090*/ 	.word	0xffffffff


	//   ....[7]....
        /*0094*/ 	.word	0xffffffff


	//   ....[8]....
        /*0098*/ 	.word	0xffffffff


	//   ....[9]....
        /*009c*/ 	.word	0xffffffff


	//   ....[10]....
        /*00a0*/ 	.word	0xffffffff


	//   ....[11]....
        /*00a4*/ 	.word	0xffffffff


	//   ....[12]....
        /*00a8*/ 	.word	0xffffffff


	//----- nvinfo : EIATTR_COOP_GROUP_INSTR_OFFSETS
	.align		4
.L_41:
        /*00ac*/ 	.byte	0x04, 0x28
        /*00ae*/ 	.short	(.L_43 - .L_42)


	//   ....[0]....
.L_42:
        /*00b0*/ 	.word	0x00000090


	//   ....[1]....
        /*00b4*/ 	.word	0x000004d0


	//   ....[2]....
        /*00b8*/ 	.word	0x000006c0


	//   ....[3]....
        /*00bc*/ 	.word	0x00000860


	//   ....[4]....
        /*00c0*/ 	.word	0x00000960


	//   ....[5]....
        /*00c4*/ 	.word	0x00000ad0


	//   ....[6]....
        /*00c8*/ 	.word	0x00000c70


	//   ....[7]....
        /*00cc*/ 	.word	0x00001d50


	//   ....[8]....
        /*00d0*/ 	.word	0x00002d70


	//   ....[9]....
        /*00d4*/ 	.word	0x00002f80


	//   ....[10]....
        /*00d8*/ 	.word	0x00002fb0


	//   ....[11]....
        /*00dc*/ 	.word	0x000039e0


	//   ....[12]....
        /*00e0*/ 	.word	0x00003c10


	//----- nvinfo : EIATTR_VRC_CTA_INIT_COUNT
	.align		4
.L_43:
        /*00e4*/ 	.byte	0x02, 0x4a
        /*00e6*/ 	.byte	0x80
	.zero		1


	//----- nvinfo : EIATTR_SYSCALL_OFFSETS
	.align		4
        /*00e8*/ 	.byte	0x04, 0x46
        /*00ea*/ 	.short	(.L_45 - .L_44)


	//   ....[0]....
.L_44:
        /*00ec*/ 	.word	0x000055c0


	//   ....[1]....
        /*00f0*/ 	.word	0x000056b0


	//   ....[2]....
        /*00f4*/ 	.word	0x00005e20


	//   ....[3]....
        /*00f8*/ 	.word	0x000067a0


	//   ....[4]....
        /*00fc*/ 	.word	0x000070f0


	//   ....[5]....
        /*0100*/ 	.word	0x00007a40


	//----- nvinfo : EIATTR_MBARRIER_INSTR_OFFSETS
	.align		4
.L_45:
        /*0104*/ 	.byte	0x04, 0x39
        /*0106*/ 	.short	(.L_47 - .L_46)


	//   ....[0]....
.L_46:
        /*0108*/ 	.word	0x000005b0
        /*010c*/ 	.word	0x000000ff
        /*0110*/ 	.word	0x00000000
        /*0114*/ 	.short	0x0100
        /*0116*/ 	.byte	0x05
	.zero		1


	//   ....[1]....
        /*0118*/ 	.word	0x000005c0
        /*011c*/ 	.word	0x000000ff
        /*0120*/ 	.word	0x00000040
        /*0124*/ 	.short	0x0100
        /*0126*/ 	.byte	0x05
	.zero		1


	//   ....[2]....
        /*0128*/ 	.word	0x000005d0
        /*012c*/ 	.word	0x000000ff
        /*0130*/ 	.word	0x00000008
        /*0134*/ 	.short	0x0100
        /*0136*/ 	.byte	0x05
	.zero		1


	//   ....[3]....
        /*0138*/ 	.word	0x000005e0
        /*013c*/ 	.word	0x000000ff
        /*0140*/ 	.word	0x00000048
        /*0144*/ 	.short	0x0100
        /*0146*/ 	.byte	0x05
	.zero		1


	//   ....[4]....
        /*0148*/ 	.word	0x000005f0
        /*014c*/ 	.word	0x000000ff
        /*0150*/ 	.word	0x00000010
        /*0154*/ 	.short	0x0100
        /*0156*/ 	.byte	0x05
	.zero		1


	//   ....[5]....
        /*0158*/ 	.word	0x00000600
        /*015c*/ 	.word	0x000000ff
        /*0160*/ 	.word	0x00000050
        /*0164*/ 	.short	0x0100
        /*0166*/ 	.byte	0x05
	.zero		1


	//   ....[6]....
        /*0168*/ 	.word	0x00000610
        /*016c*/ 	.word	0x000000ff
        /*0170*/ 	.word	0x00000018
        /*0174*/ 	.short	0x0100
        /*0176*/ 	.byte	0x05
	.zero		1


	//   ....[7]....
        /*0178*/ 	.word	0x00000620
        /*017c*/ 	.word	0x000000ff
        /*0180*/ 	.word	0x00000058
        /*0184*/ 	.short	0x0100
        /*0186*/ 	.byte	0x05
	.zero		1


	//   ....[8]....
        /*0188*/ 	.word	0x00000630
        /*018c*/ 	.word	0x000000ff
        /*0190*/ 	.word	0x00000020
        /*0194*/ 	.short	0x0100
        /*0196*/ 	.byte	0x05
	.zero		1


	//   ....[9]....
        /*0198*/ 	.word	0x00000640
        /*019c*/ 	.word	0x000000ff
        /*01a0*/ 	.word	0x00000060
        /*01a4*/ 	.short	0x0100
        /*01a6*/ 	.byte	0x05
	.zero		1


	//   ....[10]....
        /*01a8*/ 	.word	0x00000650
        /*01ac*/ 	.word	0x000000ff
        /*01b0*/ 	.word	0x00000028
        /*01b4*/ 	.short	0x0100
        /*01b6*/ 	.byte	0x05
	.zero		1


	//   ....[11]....
        /*01b8*/ 	.word	0x00000660
        /*01bc*/ 	.word	0x000000ff
        /*01c0*/ 	.word	0x00000068
        /*01c4*/ 	.short	0x0100
        /*01c6*/ 	.byte	0x05
	.zero		1


	//   ....[12]....
        /*01c8*/ 	.word	0x00000670
        /*01cc*/ 	.word	0x000000ff
        /*01d0*/ 	.word	0x00000030
        /*01d4*/ 	.short	0x0100
        /*01d6*/ 	.byte	0x05
	.zero		1


	//   ....[13]....
        /*01d8*/ 	.word	0x00000680
        /*01dc*/ 	.word	0x000000ff
        /*01e0*/ 	.word	0x00000070
        /*01e4*/ 	.short	0x0100
        /*01e6*/ 	.byte	0x05
	.zero		1


	//   ....[14]....
        /*01e8*/ 	.word	0x00000690
        /*01ec*/ 	.word	0x000000ff
        /*01f0*/ 	.word	0x00000038
        /*01f4*/ 	.short	0x0100
        /*01f6*/ 	.byte	0x05
	.zero		1


	//   ....[15]....
        /*01f8*/ 	.word	0x000006a0
        /*01fc*/ 	.word	0x000000ff
        /*0200*/ 	.word	0x00000078
        /*0204*/ 	.short	0x0100
        /*0206*/ 	.byte	0x05
	.zero		1


	//   ....[16]....
        /*0208*/ 	.word	0x000007d0
        /*020c*/ 	.word	0x000000ff
        /*0210*/ 	.word	0x00000080
        /*0214*/ 	.short	0x0100
        /*0216*/ 	.byte	0x07
	.zero		1


	//   ....[17]....
        /*0218*/ 	.word	0x000007e0
        /*021c*/ 	.word	0x000000ff
        /*0220*/ 	.word	0x000000a0
        /*0224*/ 	.short	0x0100
        /*0226*/ 	.byte	0x07
	.zero		1


	//   ....[18]....
        /*0228*/ 	.word	0x000007f0
        /*022c*/ 	.word	0x000000ff
        /*0230*/ 	.word	0x00000088
        /*0234*/ 	.short	0x0100
        /*0236*/ 	.byte	0x07
	.zero		1


	//   ....[19]....
        /*0238*/ 	.word	0x00000800
        /*023c*/ 	.word	0x000000ff
        /*0240*/ 	.word	0x000000a8
        /*0244*/ 	.short	0x0100
        /*0246*/ 	.byte	0x07
	.zero		1


	//   ....[20]....
        /*0248*/ 	.word	0x00000810
        /*024c*/ 	.word	0x000000ff
        /*0250*/ 	.word	0x00000090
        /*0254*/ 	.short	0x0100
        /*0256*/ 	.byte	0x07
	.zero		1


	//   ....[21]....
        /*0258*/ 	.word	0x00000820
        /*025c*/ 	.word	0x000000ff
        /*0260*/ 	.word	0x000000b0
        /*0264*/ 	.short	0x0100
        /*0266*/ 	.byte	0x07
	.zero		1


	//   ....[22]....
        /*0268*/ 	.word	0x00000830
        /*026c*/ 	.word	0x000000ff
        /*0270*/ 	.word	0x00000098
        /*0274*/ 	.short	0x0100
        /*0276*/ 	.byte	0x07
	.zero		1


	//   ....[23]....
        /*0278*/ 	.word	0x00000840
        /*027c*/ 	.word	0x000000ff
        /*0280*/ 	.word	0x000000b8
        /*0284*/ 	.short	0x0100
        /*0286*/ 	.byte	0x07
	.zero		1


	//   ....[24]....
        /*0288*/ 	.word	0x00000930
        /*028c*/ 	.word	0x000000ff
        /*0290*/ 	.word	0x000000c0
        /*0294*/ 	.short	0x0100
        /*0296*/ 	.byte	0x05
	.zero		1


	//   ....[25]....
        /*0298*/ 	.word	0x00000940
        /*029c*/ 	.word	0x000000ff
        /*02a0*/ 	.word	0x000000c8
        /*02a4*/ 	.short	0x0100
        /*02a6*/ 	.byte	0x05
	.zero		1


	//   ....[26]....
        /*02a8*/ 	.word	0x00000a80
        /*02ac*/ 	.word	0x000000ff
        /*02b0*/ 	.word	0x000000d0
        /*02b4*/ 	.short	0x0100
        /*02b6*/ 	.byte	0x05
	.zero		1


	//   ....[27]....
        /*02b8*/ 	.word	0x00000a90
        /*02bc*/ 	.word	0x000000ff
        /*02c0*/ 	.word	0x000000e0
        /*02c4*/ 	.short	0x0100
        /*02c6*/ 	.byte	0x05
	.zero		1


	//   ....[28]....
        /*02c8*/ 	.word	0x00000aa0
        /*02cc*/ 	.word	0x000000ff
        /*02d0*/ 	.word	0x000000d8
        /*02d4*/ 	.short	0x0100
        /*02d6*/ 	.byte	0x05
	.zero		1


	//   ....[29]....
        /*02d8*/ 	.word	0x00000ab0
        /*02dc*/ 	.word	0x000000ff
        /*02e0*/ 	.word	0x000000e8
        /*02e4*/ 	.short	0x0100
        /*02e6*/ 	.byte	0x05
	.zero		1


	//   ....[30]....
        /*02e8*/ 	.word	0x00000be0
        /*02ec*/ 	.word	0x000000ff
        /*02f0*/ 	.word	0x000000f0
        /*02f4*/ 	.short	0x0100
        /*02f6*/ 	.byte	0x07
	.zero		1


	//   ....[31]....
        /*02f8*/ 	.word	0x00000bf0
        /*02fc*/ 	.word	0x000000ff
        /*0300*/ 	.word	0x00000110
        /*0304*/ 	.short	0x0100
        /*0306*/ 	.byte	0x07
	.zero		1


	//   ....[32]....
        /*0308*/ 	.word	0x00000c00
        /*030c*/ 	.word	0x000000ff
        /*0310*/ 	.word	0x000000f8
        /*0314*/ 	.short	0x0100
        /*0316*/ 	.byte	0x07
	.zero		1


	//   ....[33]....
        /*0318*/ 	.word	0x00000c10
        /*031c*/ 	.word	0x000000ff
        /*0320*/ 	.word	0x00000118
        /*0324*/ 	.short	0x0100
        /*0326*/ 	.byte	0x07
	.zero		1


	//   ....[34]....
        /*0328*/ 	.word	0x00000c20
        /*032c*/ 	.word	0x000000ff
        /*0330*/ 	.word	0x00000100
        /*0334*/ 	.short	0x0100
        /*0336*/ 	.byte	0x07
	.zero		1


	//   ....[35]....
        /*0338*/ 	.word	0x00000c30
        /*033c*/ 	.word	0x000000ff
        /*0340*/ 	.word	0x00000120
        /*0344*/ 	.short	0x0100
        /*0346*/ 	.byte	0x07
	.zero		1


	//   ....[36]....
        /*0348*/ 	.word	0x00000c40
        /*034c*/ 	.word	0x000000ff
        /*0350*/ 	.word	0x00000108
        /*0354*/ 	.short	0x0100
        /*0356*/ 	.byte	0x07
	.zero		1


	//   ....[37]....
        /*0358*/ 	.word	0x00000c50
        /*035c*/ 	.word	0x000000ff
        /*0360*/ 	.word	0x00000128
        /*0364*/ 	.short	0x0100
        /*0366*/ 	.byte	0x07
	.zero		1


	//   ....[38]....
        /*0368*/ 	.word	0x00000d40
        /*036c*/ 	.word	0x000000ff
        /*0370*/ 	.word	0x00000130
        /*0374*/ 	.short	0x0100
        /*0376*/ 	.byte	0x05
	.zero		1


	//   ....[39]....
        /*0378*/ 	.word	0x00000d50
        /*037c*/ 	.word	0x000000ff
        /*0380*/ 	.word	0x00000140
        /*0384*/ 	.short	0x0100
        /*0386*/ 	.byte	0x05
	.zero		1


	//   ....[40]....
        /*0388*/ 	.word	0x00000d60
        /*038c*/ 	.word	0x000000ff
        /*0390*/ 	.word	0x00000138
        /*0394*/ 	.short	0x0100
        /*0396*/ 	.byte	0x05
	.zero		1


	//   ....[41]....
        /*0398*/ 	.word	0x00000d70
        /*039c*/ 	.word	0x000000ff
        /*03a0*/ 	.word	0x00000148
        /*03a4*/ 	.short	0x0100
        /*03a6*/ 	.byte	0x05
	.zero		1


	//   ....[42]....
        /*03a8*/ 	.word	0x00001650
        /*03ac*/ 	.word	0x00000003
        /*03b0*/ 	.word	0x00000140
        /*03b4*/ 	.short	0x010a
        /*03b6*/ 	.byte	0xff
	.zero		1


	//   ....[43]....
        /*03b8*/ 	.word	0x00001680
        /*03bc*/ 	.word	0x00000003
        /*03c0*/ 	.word	0x00000130
        /*03c4*/ 	.short	0x0101
        /*03c6*/ 	.byte	0xff
	.zero		1


	//   ....[44]....
        /*03c8*/ 	.word	0x00001750
        /*03cc*/ 	.word	0x000000ff
        /*03d0*/ 	.word	0x00000040
        /*03d4*/ 	.short	0x010a
        /*03d6*/ 	.byte	0x08
	.zero		1


	//   ....[45]....
        /*03d8*/ 	.word	0x000017f0
        /*03dc*/ 	.word	0x000000ff
        /*03e0*/ 	.word	0x00000040
        /*03e4*/ 	.short	0x010a
        /*03e6*/ 	.byte	0x21
	.zero		1


	//   ....[46]....
        /*03e8*/ 	.word	0x00001940
        /*03ec*/ 	.word	0x000000ff
        /*03f0*/ 	.word	0x00000040
        /*03f4*/ 	.short	0x010a
        /*03f6*/ 	.byte	0x08
	.zero		1


	//   ....[47]....
        /*03f8*/ 	.word	0x00001a50
        /*03fc*/ 	.word	0x000000ff
        /*0400*/ 	.word	0x000000c8
        /*0404*/ 	.short	0x0101
        /*0406*/ 	.byte	0x04
	.zero		1


	//   ....[48]....
        /*0408*/ 	.word	0x00001a70
        /*040c*/ 	.word	0x000000ff
        /*0410*/ 	.word	0x00000040
        /*0414*/ 	.short	0x010a
        /*0416*/ 	.byte	0x08
	.zero		1


	//   ....[49]....
        /*0418*/ 	.word	0x00001af0
        /*041c*/ 	.word	0x000000ff
        /*0420*/ 	.word	0x00000040
        /*0424*/ 	.short	0x010a
        /*0426*/ 	.byte	0x11
	.zero		1


	//   ....[50]....
        /*0428*/ 	.word	0x00001c40
        /*042c*/ 	.word	0x000000ff
        /*0430*/ 	.word	0x00000040
        /*0434*/ 	.short	0x010a
        /*0436*/ 	.byte	0x08
	.zero		1


	//   ....[51]....
        /*0438*/ 	.word	0x00001d80
        /*043c*/ 	.word	0x00000002
        /*0440*/ 	.word	0x000000d0
        /*0444*/ 	.short	0x010a
        /*0446*/ 	.byte	0xff
	.zero		1


	//   ....[52]....
        /*0448*/ 	.word	0x00001e40
        /*044c*/ 	.word	0x00000002
        /*0450*/ 	.word	0x00000000
        /*0454*/ 	.short	0x0101
        /*0456*/ 	.byte	0xff
	.zero		1


	//   ....[53]....
        /*0458*/ 	.word	0x000023a0
        /*045c*/ 	.word	0x000000ff
        /*0460*/ 	.word	0x00000000
        /*0464*/ 	.short	0x010a
        /*0466*/ 	.byte	0x05
	.zero		1


	//   ....[54]....
        /*0468*/ 	.word	0x00002430
        /*046c*/ 	.word	0x000000ff
        /*0470*/ 	.word	0x00000000
        /*0474*/ 	.short	0x010a
        /*0476*/ 	.byte	0x05
	.zero		1


	//   ....[55]....
        /*0478*/ 	.word	0x000024c0
        /*047c*/ 	.word	0x000000ff
        /*0480*/ 	.word	0x00000000
        /*0484*/ 	.short	0x010a
        /*0486*/ 	.byte	0x05
	.zero		1


	//   ....[56]....
        /*0488*/ 	.word	0x00002550
        /*048c*/ 	.word	0x000000ff
        /*0490*/ 	.word	0x00000000
        /*0494*/ 	.short	0x010a
        /*0496*/ 	.byte	0x05
	.zero		1


	//   ....[57]....
        /*0498*/ 	.word	0x000025e0
        /*049c*/ 	.word	0x000000ff
        /*04a0*/ 	.word	0x00000000
        /*04a4*/ 	.short	0x010a
        /*04a6*/ 	.byte	0x05
	.zero		1


	//   ....[58]....
        /*04a8*/ 	.word	0x00002670
        /*04ac*/ 	.word	0x000000ff
        /*04b0*/ 	.word	0x00000000
        /*04b4*/ 	.short	0x010a
        /*04b6*/ 	.byte	0x05
	.zero		1


	//   ....[59]....
        /*04b8*/ 	.word	0x00002700
        /*04bc*/ 	.word	0x000000ff
        /*04c0*/ 	.word	0x00000000
        /*04c4*/ 	.short	0x010a
        /*04c6*/ 	.byte	0x05
	.zero		1


	//   ....[60]....
        /*04c8*/ 	.word	0x000027a0
        /*04cc*/ 	.word	0x00000000
        /*04d0*/ 	.word	0x00000000
        /*04d4*/ 	.short	0x010a
        /*04d6*/ 	.byte	0xff
	.zero		1


	//   ....[61]....
        /*04d8*/ 	.word	0x000028c0
        /*04dc*/ 	.word	0x00000000
        /*04e0*/ 	.word	0x00000130
        /*04e4*/ 	.short	0x010a
        /*04e6*/ 	.byte	0xff
	.zero		1


	//   ....[62]....
        /*04e8*/ 	.word	0x00002920
        /*04ec*/ 	.word	0x00000004
        /*04f0*/ 	.word	0x00000000
        /*04f4*/ 	.short	0x0101
        /*04f6*/ 	.byte	0xff
	.zero		1


	//   ....[63]....
        /*04f8*/ 	.word	0x00002940
        /*04fc*/ 	.word	0x000000ff
        /*0500*/ 	.word	0x000000e0
        /*0504*/ 	.short	0x010a
        /*0506*/ 	.byte	0x05
	.zero		1


	//   ....[64]....
        /*0508*/ 	.word	0x00002a60
        /*050c*/ 	.word	0x00000000
        /*0510*/ 	.word	0x000000d0
        /*0514*/ 	.short	0x010a
        /*0516*/ 	.byte	0xff
	.zero		1


	//   ....[65]....
        /*0518*/ 	.word	0x00002b70
        /*051c*/ 	.word	0x00000000
        /*0520*/ 	.word	0x00000000
        /*0524*/ 	.short	0x0101
        /*0526*/ 	.byte	0xff
	.zero		1


	//   ....[66]....
        /*0528*/ 	.word	0x00002c00
        /*052c*/ 	.word	0x000000ff
        /*0530*/ 	.word	0x000000e0
        /*0534*/ 	.short	0x0106
        /*0536*/ 	.byte	0x05
	.zero		1


	//   ....[67]....
        /*0538*/ 	.word	0x00002c20
        /*053c*/ 	.word	0x000000ff
        /*0540*/ 	.word	0x000000e0
        /*0544*/ 	.short	0x010a
        /*0546*/ 	.byte	0x05
	.zero		1


	//   ....[68]....
        /*0548*/ 	.word	0x00002cb0
        /*054c*/ 	.word	0x000000ff
        /*0550*/ 	.word	0x000000e0
        /*0554*/ 	.short	0x0106
        /*0556*/ 	.byte	0x04
	.zero		1


	//   ....[69]....
        /*0558*/ 	.word	0x00002cf0
        /*055c*/ 	.word	0x00000000
        /*0560*/ 	.word	0x000000e0
        /*0564*/ 	.short	0x010a
        /*0566*/ 	.byte	0xff
	.zero		1


	//   ....[70]....
        /*0568*/ 	.word	0x00003230
        /*056c*/ 	.word	0x00000000
        /*0570*/ 	.word	0x000000d0
        /*0574*/ 	.short	0x010a
        /*0576*/ 	.byte	0xff
	.zero		1


	//   ....[71]....
        /*0578*/ 	.word	0x00003340
        /*057c*/ 	.word	0x00000003
        /*0580*/ 	.word	0x00000000
        /*0584*/ 	.short	0x0101
        /*0586*/ 	.byte	0xff
	.zero		1


	//   ....[72]....
        /*0588*/ 	.word	0x00003350
        /*058c*/ 	.word	0x000000ff
        /*0590*/ 	.word	0x00000000
        /*0594*/ 	.short	0x010a
        /*0596*/ 	.byte	0x06
	.zero		1


	//   ....[73]....
        /*0598*/ 	.word	0x00003370
        /*059c*/ 	.word	0x000000ff
        /*05a0*/ 	.word	0x00000110
        /*05a4*/ 	.short	0x010a
        /*05a6*/ 	.byte	0x07
	.zero		1


	//   ....[74]....
        /*05a8*/ 	.word	0x00003440
        /*05ac*/ 	.word	0x000000ff
        /*05b0*/ 	.word	0x00000000
        /*05b4*/ 	.short	0x010a
        /*05b6*/ 	.byte	0x06
	.zero		1


	//   ....[75]....
        /*05b8*/ 	.word	0x00003570
        /*05bc*/ 	.word	0x000000ff
        /*05c0*/ 	.word	0x00000000
        /*05c4*/ 	.short	0x010a
        /*05c6*/ 	.byte	0x1a
	.zero		1


	//   ....[76]....
        /*05c8*/ 	.word	0x00003810
        /*05cc*/ 	.word	0x000000ff
        /*05d0*/ 	.word	0x00000000
        /*05d4*/ 	.short	0x010a
        /*05d6*/ 	.byte	0x06
	.zero		1


	//   ....[77]....
        /*05d8*/ 	.word	0x000038a0
        /*05dc*/ 	.word	0x000000ff
        /*05e0*/ 	.word	0x00000000
        /*05e4*/ 	.short	0x010a
        /*05e6*/ 	.byte	0x06
	.zero		1


	//   ....[78]....
        /*05e8*/ 	.word	0x00003930
        /*05ec*/ 	.word	0x000000ff
        /*05f0*/ 	.word	0x00000000
        /*05f4*/ 	.short	0x010a
        /*05f6*/ 	.byte	0x06
	.zero		1


	//   ....[79]....
        /*05f8*/ 	.word	0x000039c0
        /*05fc*/ 	.word	0x000000ff
        /*0600*/ 	.word	0x00000000
        /*0604*/ 	.short	0x010a
        /*0606*/ 	.byte	0x07
	.zero		1


	//   ....[80]....
        /*0608*/ 	.word	0x00003e40
        /*060c*/ 	.word	0x00000000
        /*0610*/ 	.word	0x000000d0
        /*0614*/ 	.short	0x010a
        /*0616*/ 	.byte	0xff
	.zero		1


	//   ....[81]....
        /*0618*/ 	.word	0x00003f00
        /*061c*/ 	.word	0x00000000
        /*0620*/ 	.word	0x00000000
        /*0624*/ 	.short	0x0101
        /*0626*/ 	.byte	0xff
	.zero		1


	//   ....[82]....
        /*0628*/ 	.word	0x00004220
        /*062c*/ 	.word	0x000000ff
        /*0630*/ 	.word	0x000000c8
        /*0634*/ 	.short	0x010a
        /*0636*/ 	.byte	0x07
	.zero		1


	//   ....[83]....
        /*0638*/ 	.word	0x00004410
        /*063c*/ 	.word	0x000000ff
        /*0640*/ 	.word	0x000000a0
        /*0644*/ 	.short	0x010a
        /*0646*/ 	.byte	0x07
	.zero		1


	//   ....[84]....
        /*0648*/ 	.word	0x00004580
        /*064c*/ 	.word	0x000000ff
        /*0650*/ 	.word	0x00000080
        /*0654*/ 	.short	0x010b
        /*0656*/ 	.byte	0x07
	.zero		1


	//   ....[85]....
        /*0658*/ 	.word	0x00004590
        /*065c*/ 	.word	0x000000ff
        /*0660*/ 	.word	0x00000000
        /*0664*/ 	.short	0x0101
        /*0666*/ 	.byte	0x08
	.zero		1


	//   ....[86]....
        /*0668*/ 	.word	0x000045b0
        /*066c*/ 	.word	0x000000ff
        /*0670*/ 	.word	0x000000a8
        /*0674*/ 	.short	0x010a
        /*0676*/ 	.byte	0x07
	.zero		1


	//   ....[87]....
        /*0678*/ 	.word	0x00004710
        /*067c*/ 	.word	0x000000ff
        /*0680*/ 	.word	0x00000088
        /*0684*/ 	.short	0x010b
        /*0686*/ 	.byte	0x07
	.zero		1


	//   ....[88]....
        /*0688*/ 	.word	0x00004720
        /*068c*/ 	.word	0x000000ff
        /*0690*/ 	.word	0x00000000
        /*0694*/ 	.short	0x0101
        /*0696*/ 	.byte	0x08
	.zero		1


	//   ....[89]....
        /*0698*/ 	.word	0x00004730
        /*069c*/ 	.word	0x000000ff
        /*06a0*/ 	.word	0x000000b0
        /*06a4*/ 	.short	0x010a
        /*06a6*/ 	.byte	0x07
	.zero		1


	//   ....[90]....
        /*06a8*/ 	.word	0x000048d0
        /*06ac*/ 	.word	0x000000ff
        /*06b0*/ 	.word	0x00000090
        /*06b4*/ 	.short	0x010b
        /*06b6*/ 	.byte	0x07
	.zero		1


	//   ....[91]....
        /*06b8*/ 	.word	0x00004940
        /*06bc*/ 	.word	0x000000ff
        /*06c0*/ 	.word	0x00000000
        /*06c4*/ 	.short	0x0101
        /*06c6*/ 	.byte	0x08
	.zero		1


	//   ....[92]....
        /*06c8*/ 	.word	0x00004970
        /*06cc*/ 	.word	0x000000ff
        /*06d0*/ 	.word	0x000000b8
        /*06d4*/ 	.short	0x010a
        /*06d6*/ 	.byte	0x07
	.zero		1


	//   ....[93]....
        /*06d8*/ 	.word	0x00004b80
        /*06dc*/ 	.word	0x000000ff
        /*06e0*/ 	.word	0x00000098
        /*06e4*/ 	.short	0x010b
        /*06e6*/ 	.byte	0x07
	.zero		1


	//   ....[94]....
        /*06e8*/ 	.word	0x00004ba0
        /*06ec*/ 	.word	0x000000ff
        /*06f0*/ 	.word	0x00000000
        /*06f4*/ 	.short	0x0101
        /*06f6*/ 	.byte	0x0d
	.zero		1


	//   ....[95]....
        /*06f8*/ 	.word	0x00004bd0
        /*06fc*/ 	.word	0x000000ff
        /*0700*/ 	.word	0x000000a0
        /*0704*/ 	.short	0x010a
        /*0706*/ 	.byte	0x07
	.zero		1


	//   ....[96]....
        /*0708*/ 	.word	0x00004bf0
        /*070c*/ 	.word	0x000000ff
        /*0710*/ 	.word	0x000000a8
        /*0714*/ 	.short	0x010a
        /*0716*/ 	.byte	0x07
	.zero		1


	//   ....[97]....
        /*0718*/ 	.word	0x00004c10
        /*071c*/ 	.word	0x000000ff
        /*0720*/ 	.word	0x000000b0
        /*0724*/ 	.short	0x010a
        /*0726*/ 	.byte	0x07
	.zero		1


	//   ....[98]....
        /*0728*/ 	.word	0x00004c50
        /*072c*/ 	.word	0x00000000
        /*0730*/ 	.word	0x000000b8
        /*0734*/ 	.short	0x010a
        /*0736*/ 	.byte	0xff
	.zero		1


	//   ....[99]....
        /*0738*/ 	.word	0x00004f80
        /*073c*/ 	.word	0x00000000
        /*0740*/ 	.word	0x000000d0
        /*0744*/ 	.short	0x010a
        /*0746*/ 	.byte	0xff
	.zero		1


	//   ....[100]....
        /*0748*/ 	.word	0x00005090
        /*074c*/ 	.word	0x00000000
        /*0750*/ 	.word	0x00000000
        /*0754*/ 	.short	0x0101
        /*0756*/ 	.byte	0xff
	.zero		1


	//   ....[101]....
        /*0758*/ 	.word	0x00005ae0
        /*075c*/ 	.word	0x000000ff
        /*0760*/ 	.word	0x00000080
        /*0764*/ 	.short	0x010a
        /*0766*/ 	.byte	0x30
	.zero		1


	//   ....[102]....
        /*0768*/ 	.word	0x00005b20
        /*076c*/ 	.word	0x00000058
        /*0770*/ 	.word	0x000000f0
        /*0774*/ 	.short	0x010a
        /*0776*/ 	.byte	0xff
	.zero		1


	//   ....[103]....
        /*0778*/ 	.word	0x00005c10
        /*077c*/ 	.word	0x000000ff
        /*0780*/ 	.word	0x00000080
        /*0784*/ 	.short	0x010a
        /*0786*/ 	.byte	0x30
	.zero		1


	//   ....[104]....
        /*0788*/ 	.word	0x00005d00
        /*078c*/ 	.word	0x00000058
        /*0790*/ 	.word	0x000000f0
        /*0794*/ 	.short	0x010a
        /*0796*/ 	.byte	0xff
	.zero		1


	//   ....[105]....
        /*0798*/ 	.word	0x000064d0
        /*079c*/ 	.word	0x00000000
        /*07a0*/ 	.word	0x00000000
        /*07a4*/ 	.short	0x0101
        /*07a6*/ 	.byte	0xff
	.zero		1


	//   ....[106]....
        /*07a8*/ 	.word	0x000064e0
        /*07ac*/ 	.word	0x00000003
        /*07b0*/ 	.word	0x00000080
        /*07b4*/ 	.short	0x010a
        /*07b6*/ 	.byte	0xff
	.zero		1


	//   ....[107]....
        /*07b8*/ 	.word	0x000065c0
        /*07bc*/ 	.word	0x00000003
        /*07c0*/ 	.word	0x00000080
        /*07c4*/ 	.short	0x010a
        /*07c6*/ 	.byte	0xff
	.zero		1


	//   ....[108]....
        /*07c8*/ 	.word	0x00006e20
        /*07cc*/ 	.word	0x0000005b
        /*07d0*/ 	.word	0x00000000
        /*07d4*/ 	.short	0x0101
        /*07d6*/ 	.byte	0xff
	.zero		1


	//   ....[109]....
        /*07d8*/ 	.word	0x00006e40
        /*07dc*/ 	.word	0x0000005c
        /*07e0*/ 	.word	0x00000080
        /*07e4*/ 	.short	0x010a
        /*07e6*/ 	.byte	0xff
	.zero		1


	//   ....[110]....
        /*07e8*/ 	.word	0x00006f10
        /*07ec*/ 	.word	0x0000005c
        /*07f0*/ 	.word	0x00000080
        /*07f4*/ 	.short	0x010a
        /*07f6*/ 	.byte	0xff
	.zero		1


	//   ....[111]....
        /*07f8*/ 	.word	0x00007770
        /*07fc*/ 	.word	0x0000005b
        /*0800*/ 	.word	0x00000000
        /*0804*/ 	.short	0x0101
        /*0806*/ 	.byte	0xff
	.zero		1


	//   ....[112]....
        /*0808*/ 	.word	0x00007790
        /*080c*/ 	.word	0x0000005c
        /*0810*/ 	.word	0x00000080
        /*0814*/ 	.short	0x010a
        /*0816*/ 	.byte	0xff
	.zero		1


	//   ....[113]....
        /*0818*/ 	.word	0x00007860
        /*081c*/ 	.word	0x0000005c
        /*0820*/ 	.word	0x00000080
        /*0824*/ 	.short	0x010a
        /*0826*/ 	.byte	0xff
	.zero		1


	//   ....[114]....
        /*0828*/ 	.word	0x00007ba0
        /*082c*/ 	.word	0x000000ff
        /*0830*/ 	.word	0x00000000
        /*0834*/ 	.short	0x0101
        /*0836*/ 	.byte	0x05
	.zero		1


	//   ....[115]....
        /*0838*/ 	.word	0x00008120
        /*083c*/ 	.word	0x00000002
        /*0840*/ 	.word	0x00000000
        /*0844*/ 	.short	0x0101
        /*0846*/ 	.byte	0xff
	.zero		1


	//   ....[116]....
        /*0848*/ 	.word	0x00008390
        /*084c*/ 	.word	0x000000ff
        /*0850*/ 	.word	0x00000000
        /*0854*/ 	.short	0x0101
        /*0856*/ 	.byte	0x04
	.zero		1


	//   ....[117]....
        /*0858*/ 	.word	0x000083b0
        /*085c*/ 	.word	0x00000003
        /*0860*/ 	.word	0x00000140
        /*0864*/ 	.short	0x010a
        /*0866*/ 	.byte	0xff
	.zero		1


	//   ....[118]....
        /*0868*/ 	.word	0x00008410
        /*086c*/ 	.word	0x00000002
        /*0870*/ 	.word	0x00000040
        /*0874*/ 	.short	0x010a
        /*0876*/ 	.byte	0xff
	.zero		1


	//   ....[119]....
        /*0878*/ 	.word	0x00008470
        /*087c*/ 	.word	0x00000002
        /*0880*/ 	.word	0x00000040
        /*0884*/ 	.short	0x010a
        /*0886*/ 	.byte	0xff
	.zero		1


	//   ....[120]....
        /*0888*/ 	.word	0x000084c0
        /*088c*/ 	.word	0x00000002
        /*0890*/ 	.word	0x000000d0
        /*0894*/ 	.short	0x010a
        /*0896*/ 	.byte	0xff
	.zero		1


	//   ....[121]....
        /*0898*/ 	.word	0x00008520
        /*089c*/ 	.word	0x00000000
        /*08a0*/ 	.word	0x00000000
        /*08a4*/ 	.short	0x010a
        /*08a6*/ 	.byte	0xff
	.zero		1


	//   ....[122]....
        /*08a8*/ 	.word	0x00008580
        /*08ac*/ 	.word	0x00000000
        /*08b0*/ 	.word	0x00000000
        /*08b4*/ 	.short	0x010a
        /*08b6*/ 	.byte	0xff
	.zero		1


	//   ....[123]....
        /*08b8*/ 	.word	0x000085e0
        /*08bc*/ 	.word	0x00000000
        /*08c0*/ 	.word	0x00000000
        /*08c4*/ 	.short	0x010a
        /*08c6*/ 	.byte	0xff
	.zero		1


	//   ....[124]....
        /*08c8*/ 	.word	0x00008640
        /*08cc*/ 	.word	0x00000000
        /*08d0*/ 	.word	0x00000000
        /*08d4*/ 	.short	0x010a
        /*08d6*/ 	.byte	0xff
	.zero		1


	//   ....[125]....
        /*08d8*/ 	.word	0x000086a0
        /*08dc*/ 	.word	0x00000000
        /*08e0*/ 	.word	0x00000000
        /*08e4*/ 	.short	0x010a
        /*08e6*/ 	.byte	0xff
	.zero		1


	//   ....[126]....
        /*08e8*/ 	.word	0x00008700
        /*08ec*/ 	.word	0x00000000
        /*08f0*/ 	.word	0x00000000
        /*08f4*/ 	.short	0x010a
        /*08f6*/ 	.byte	0xff
	.zero		1


	//   ....[127]....
        /*08f8*/ 	.word	0x00008760
        /*08fc*/ 	.word	0x00000000
        /*0900*/ 	.word	0x00000000
        /*0904*/ 	.short	0x010a
        /*0906*/ 	.byte	0xff
	.zero		1


	//   ....[128]....
        /*0908*/ 	.word	0x000087b0
        /*090c*/ 	.word	0x00000000
        /*0910*/ 	.word	0x00000130
        /*0914*/ 	.short	0x010a
        /*0916*/ 	.byte	0xff
	.zero		1


	//   ....[129]....
        /*0918*/ 	.word	0x00008810
        /*091c*/ 	.word	0x00000000
        /*0920*/ 	.word	0x000000e0
        /*0924*/ 	.short	0x010a
        /*0926*/ 	.byte	0xff
	.zero		1


	//   ....[130]....
        /*0928*/ 	.word	0x00008860
        /*092c*/ 	.word	0x00000000
        /*0930*/ 	.word	0x000000d0
        /*0934*/ 	.short	0x010a
        /*0936*/ 	.byte	0xff
	.zero		1


	//   ....[131]....
        /*0938*/ 	.word	0x000088c0
        /*093c*/ 	.word	0x00000000
        /*0940*/ 	.word	0x000000e0
        /*0944*/ 	.short	0x010a
        /*0946*/ 	.byte	0xff
	.zero		1


	//   ....[132]....
        /*0948*/ 	.word	0x00008910
        /*094c*/ 	.word	0x00000000
        /*0950*/ 	.word	0x000000d0
        /*0954*/ 	.short	0x010a
        /*0956*/ 	.byte	0xff
	.zero		1


	//   ....[133]....
        /*0958*/ 	.word	0x00008970
        /*095c*/ 	.word	0x00000003
        /*0960*/ 	.word	0x00000110
        /*0964*/ 	.short	0x010a
        /*0966*/ 	.byte	0xff
	.zero		1


	//   ....[134]....
        /*0968*/ 	.word	0x000089d0
        /*096c*/ 	.word	0x00000000
        /*0970*/ 	.word	0x00000000
        /*0974*/ 	.short	0x010a
        /*0976*/ 	.byte	0xff
	.zero		1


	//   ....[135]....
        /*0978*/ 	.word	0x00008a30
        /*097c*/ 	.word	0x00000000
        /*0980*/ 	.word	0x00000000
        /*0984*/ 	.short	0x010a
        /*0986*/ 	.byte	0xff
	.zero		1


	//   ....[136]....
        /*0988*/ 	.word	0x00008a90
        /*098c*/ 	.word	0x00000000
        /*0990*/ 	.word	0x00000000
        /*0994*/ 	.short	0x010a
        /*0996*/ 	.byte	0xff
	.zero		1


	//   ....[137]....
        /*0998*/ 	.word	0x00008af0
        /*099c*/ 	.word	0x00000000
        /*09a0*/ 	.word	0x00000000
        /*09a4*/ 	.short	0x010a
        /*09a6*/ 	.byte	0xff
	.zero		1


	//   ....[138]....
        /*09a8*/ 	.word	0x00008b50
        /*09ac*/ 	.word	0x00000000
        /*09b0*/ 	.word	0x00000000
        /*09b4*/ 	.short	0x010a
        /*09b6*/ 	.byte	0xff
	.zero		1


	//   ....[139]....
        /*09b8*/ 	.word	0x00008ba0
        /*09bc*/ 	.word	0x00000000
        /*09c0*/ 	.word	0x000000d0
        /*09c4*/ 	.short	0x010a
        /*09c6*/ 	.byte	0xff
	.zero		1


	//   ....[140]....
        /*09c8*/ 	.word	0x00008c00
        /*09cc*/ 	.word	0x00000000
        /*09d0*/ 	.word	0x000000c8
        /*09d4*/ 	.short	0x010a
        /*09d6*/ 	.byte	0xff
	.zero		1


	//   ....[141]....
        /*09d8*/ 	.word	0x00008c60
        /*09dc*/ 	.word	0x00000003
        /*09e0*/ 	.word	0x000000a0
        /*09e4*/ 	.short	0x010a
        /*09e6*/ 	.byte	0xff
	.zero		1


	//   ....[142]....
        /*09e8*/ 	.word	0x00008cc0
        /*09ec*/ 	.word	0x00000003
        /*09f0*/ 	.word	0x000000a8
        /*09f4*/ 	.short	0x010a
        /*09f6*/ 	.byte	0xff
	.zero		1


	//   ....[143]....
        /*09f8*/ 	.word	0x00008d20
        /*09fc*/ 	.word	0x00000003
        /*0a00*/ 	.word	0x000000b0
        /*0a04*/ 	.short	0x010a
        /*0a06*/ 	.byte	0xff
	.zero		1


	//   ....[144]....
        /*0a08*/ 	.word	0x00008d80
        /*0a0c*/ 	.word	0x00000003
        /*0a10*/ 	.word	0x000000b8
        /*0a14*/ 	.short	0x010a
        /*0a16*/ 	.byte	0xff
	.zero		1


	//   ....[145]....
        /*0a18*/ 	.word	0x00008de0
        /*0a1c*/ 	.word	0x00000000
        /*0a20*/ 	.word	0x000000a0
        /*0a24*/ 	.short	0x010a
        /*0a26*/ 	.byte	0xff
	.zero		1


	//   ....[146]....
        /*0a28*/ 	.word	0x00008e40
        /*0a2c*/ 	.word	0x00000000
        /*0a30*/ 	.word	0x000000a8
        /*0a34*/ 	.short	0x010a
        /*0a36*/ 	.byte	0xff
	.zero		1


	//   ....[147]....
        /*0a38*/ 	.word	0x00008ea0
        /*0a3c*/ 	.word	0x00000000
        /*0a40*/ 	.word	0x000000b0
        /*0a44*/ 	.short	0x010a
        /*0a46*/ 	.byte	0xff
	.zero		1


	//   ....[148]....
        /*0a48*/ 	.word	0x00008ef0
        /*0a4c*/ 	.word	0x00000000
        /*0a50*/ 	.word	0x000000d0
        /*0a54*/ 	.short	0x010a
        /*0a56*/ 	.byte	0xff
	.zero		1


	//   ....[149]....
        /*0a58*/ 	.word	0x00008f50
        /*0a5c*/ 	.word	0x00000000
        /*0a60*/ 	.word	0x00000080
        /*0a64*/ 	.short	0x010a
        /*0a66*/ 	.byte	0xff
	.zero		1


	//   ....[150]....
        /*0a68*/ 	.word	0x00008fa0
        /*0a6c*/ 	.word	0x00000058
        /*0a70*/ 	.word	0x000000f0
        /*0a74*/ 	.short	0x010a
        /*0a76*/ 	.byte	0xff
	.zero		1


	//   ....[151]....
        /*0a78*/ 	.word	0x00008ff0
        /*0a7c*/ 	.word	0x00000003
        /*0a80*/ 	.word	0x00000080
        /*0a84*/ 	.short	0x010a
        /*0a86*/ 	.byte	0xff
	.zero		1


	//   ....[152]....
        /*0a88*/ 	.word	0x00009040
        /*0a8c*/ 	.word	0x0000005c
        /*0a90*/ 	.word	0x00000080
        /*0a94*/ 	.short	0x010a
        /*0a96*/ 	.byte	0xff
	.zero		1


	//   ....[153]....
        /*0a98*/ 	.word	0x00009090
        /*0a9c*/ 	.word	0x0000005c
        /*0aa0*/ 	.word	0x00000080
        /*0aa4*/ 	.short	0x010a
        /*0aa6*/ 	.byte	0xff
	.zero		1


	//----- nvinfo : EIATTR_NUM_MBARRIERS
	.align		4
.L_47:
        /*0aa8*/ 	.byte	0x03, 0x38
        /*0aaa*/ 	.short	0x002a


	//----- nvinfo : EIATTR_EXIT_INSTR_OFFSETS
	.align		4
        /*0aac*/ 	.byte	0x04, 0x1c
        /*0aae*/ 	.short	(.L_49 - .L_48)


	//   ....[0]....
.L_48:
        /*0ab0*/ 	.word	0x000027d0


	//   ....[1]....
        /*0ab4*/ 	.word	0x00002cc0


	//   ....[2]....
        /*0ab8*/ 	.word	0x00002d20


	//   ....[3]....
        /*0abc*/ 	.word	0x00003c20


	//   ....[4]....
        /*0ac0*/ 	.word	0x00004c80


	//   ....[5]....
        /*0ac4*/ 	.word	0x00004cc0


	//   ....[6]....
        /*0ac8*/ 	.word	0x00008280


	//   ....[7]....
        /*0acc*/ 	.word	0x00008300


	//   ....[8]....
        /*0ad0*/ 	.word	0x00008330


	//   ....[9]....
        /*0ad4*/ 	.word	0x000083a0


	//----- nvinfo : EIATTR_MAX_THREADS
	.align		4
.L_49:
        /*0ad8*/ 	.byte	0x04, 0x05
        /*0ada*/ 	.short	(.L_51 - .L_50)
.L_50:
        /*0adc*/ 	.word	0x00000100
        /*0ae0*/ 	.word	0x00000001
        /*0ae4*/ 	.word	0x00000001


	//----- nvinfo : EIATTR_CRS_STACK_SIZE
	.align		4
.L_51:
        /*0ae8*/ 	.byte	0x04, 0x1e
        /*0aea*/ 	.short	(.L_53 - .L_52)
.L_52:
        /*0aec*/ 	.word	0x00000000


	//----- nvinfo : EIATTR_CBANK_PARAM_SIZE
	.align		4
.L_53:
        /*0af0*/ 	.byte	0x03, 0x19
        /*0af2*/ 	.short	0x0800


	//----- nvinfo : EIATTR_PARAM_CBANK
	.align		4
        /*0af4*/ 	.byte	0x04, 0x0a
        /*0af6*/ 	.short	(.L_55 - .L_54)
	.align		4
.L_54:
        /*0af8*/ 	.word	index@(.nv.constant0._ZN7cutlass13device_kernelINS_4gemm6kernel13GemmUniversalIN4cute5tupleIJiiiiEEENS1_10collective13CollectiveMmaINS1_35MainloopSm100TmaUmmaWarpSpecializedILi8ELi2ELi4ENS5_IJNS4_1CILi1EEESB_SB_EEEEENS5_IJNSA_ILi128EEENSA_ILi64EEENSA_ILi32EEEEEENS_10tfloat32_tENS5_IJlSB_lEEESI_SJ_NS4_8TiledMMAINS4_8MMA_AtomIJNS4_17SM100_MMA_TF32_SSISI_SI_fLi128ELi64ELNS4_4UMMA5MajorE0ELSO_0ELNSN_7ScaleInE0ELSP_0EEEEEENS4_6LayoutISC_NS5_IJNSA_ILi0EEEST_ST_EEEEENS5_IJNS4_10UnderscoreESW_SW_EEEEENS4_13SM90_TMA_LOADENS4_14ComposedLayoutINS4_7SwizzleILi3ELi4ELi3EEENS4_18smem_ptr_flag_bitsILi32EEENSS_INS5_IJNSA_ILi8EEESG_EEENS5_IJSG_SB_EEEEEEEvNS4_8identityESZ_S19_vS1A_EENS_8epilogue10collective18CollectiveEpilogueINS1C_23Sm100TmaWarpSpecializedILi4ELi2ELi16ELb1ELb0EEEJSH_NS5_IJNSS_ISE_SB_EENSS_INSA_ILi16EEESB_EEEEESI_SJ_SI_SJ_NS1C_6fusion15FusionCallbacksIS1G_NS1L_17LinearCombinationISI_fSI_fLNS_15FloatRoundStyleE2EEESH_S1K_JEEENS4_5SM1004TMEM4LOAD26SM100_TMEM_LOAD_32dp32b16xESZ_NS10_INS11_ILi2ELi4ELi3EEES14_NSS_INS5_IJS15_S1I_EEENS5_IJS1I_SB_EEEEEEENS4_39AutoVectorizingCopyWithAssumedAlignmentILi128EEENS4_14SM90_TMA_STOREES1Z_S21_S21_EEEvvEEEEvNT_6ParamsE)
        /*0afc*/ 	.short	0x0380
        /*0afe*/ 	.short	0x0800


	//----- nvinfo : EIATTR_SW_WAR
	.align		4
.L_55:
        /*0b00*/ 	.byte	0x04, 0x36
        /*0b02*/ 	.short	(.L_57 - .L_56)
.L_56:
        /*0b04*/ 	.word	0x00000008
.L_57:


//--------------------- .nv.callgraph             --------------------------
	.section	.nv.callgraph,"",@"SHT_CUDA_CALLGRAPH"
	.align	4
	.sectionentsize	8
	.align		4
        /*0000*/ 	.word	0x00000000
	.align		4
        /*0004*/ 	.word	0xffffffff
	.align		4
        /*0008*/ 	.word	index@(_ZN7cutlass13device_kernelINS_4gemm6kernel13GemmUniversalIN4cute5tupleIJiiiiEEENS1_10collective13CollectiveMmaINS1_35MainloopSm100TmaUmmaWarpSpecializedILi8ELi2ELi4ENS5_IJNS4_1CILi1EEESB_SB_EEEEENS5_IJNSA_ILi128EEENSA_ILi64EEENSA_ILi32EEEEEENS_10tfloat32_tENS5_IJlSB_lEEESI_SJ_NS4_8TiledMMAINS4_8MMA_AtomIJNS4_17SM100_MMA_TF32_SSISI_SI_fLi128ELi64ELNS4_4UMMA5MajorE0ELSO_0ELNSN_7ScaleInE0ELSP_0EEEEEENS4_6LayoutISC_NS5_IJNSA_ILi0EEEST_ST_EEEEENS5_IJNS4_10UnderscoreESW_SW_EEEEENS4_13SM90_TMA_LOADENS4_14ComposedLayoutINS4_7SwizzleILi3ELi4ELi3EEENS4_18smem_ptr_flag_bitsILi32EEENSS_INS5_IJNSA_ILi8EEESG_EEENS5_IJSG_SB_EEEEEEEvNS4_8identityESZ_S19_vS1A_EENS_8epilogue10collective18CollectiveEpilogueINS1C_23Sm100TmaWarpSpecializedILi4ELi2ELi16ELb1ELb0EEEJSH_NS5_IJNSS_ISE_SB_EENSS_INSA_ILi16EEESB_EEEEESI_SJ_SI_SJ_NS1C_6fusion15FusionCallbacksIS1G_NS1L_17LinearCombinationISI_fSI_fLNS_15FloatRoundStyleE2EEESH_S1K_JEEENS4_5SM1004TMEM4LOAD26SM100_TMEM_LOAD_32dp32b16xESZ_NS10_INS11_ILi2ELi4ELi3EEES14_NSS_INS5_IJS15_S1I_EEENS5_IJS1I_SB_EEEEEEENS4_39AutoVectorizingCopyWithAssumedAlignmentILi128EEENS4_14SM90_TMA_STOREES1Z_S21_S21_EEEvvEEEEvNT_6ParamsE)
	.align		4
        /*000c*/ 	.word	index@(__assertfail)
	.align		4
        /*0010*/ 	.word	0x00000000
	.align		4
        /*0014*/ 	.word	0xfffffffe
	.align		4
        /*0018*/ 	.word	0x00000000
	.align		4
        /*001c*/ 	.word	0xfffffffd
	.align		4
        /*0020*/ 	.word	0x00000000
	.align		4
        /*0024*/ 	.word	0xfffffffc


//--------------------- .nv.constant4             --------------------------
	.section	.nv.constant4,"a",@progbits
	.align	8
	.align		8
.nv.constant4:
        /*0000*/ 	.dword	__assertfail
	.align		8
        /*0008*/ 	.dword	__unnamed_1
	.align		8
        /*0010*/ 	.dword	__unnamed_2
	.align		8
        /*0018*/ 	.dword	_ZN40_INTERNAL_15cbc47d_4_k_cu_8301d71f_354304cuda3std3__45__cpo5beginE
	.align		8
        /*0020*/ 	.dword	_ZN40_INTERNAL_15cbc47d_4_k_cu_8301d71f_354304cuda3std3__45__cpo3endE
	.align		8
        /*0028*/ 	.dword	_ZN40_INTERNAL_15cbc47d_4_k_cu_8301d71f_354304cuda3std3__45__cpo6cbeginE
	.align		8
        /*0030*/ 	.dword	_ZN40_INTERNAL_15cbc47d_4_k_cu_8301d71f_354304cuda3std3__45__cpo4cendE
	.align		8
        /*0038*/ 	.dword	_ZN40_INTERNAL_15cbc47d_4_k_cu_8301d71f_354304cuda3std3__442_GLOBAL__N__15cbc47d_4_k_cu_8301d71f_354306ignoreE
	.align		8
        /*0040*/ 	.dword	_ZN40_INTERNAL_15cbc47d_4_k_cu_8301d71f_354304cuda3std3__419piecewise_constructE
	.align		8
        /*0048*/ 	.dword	_ZN40_INTERNAL_15cbc47d_4_k_cu_8301d71f_354304cuda3std3__48in_placeE
	.align		8
        /*0050*/ 	.dword	_ZN40_INTERNAL_15cbc47d_4_k_cu_8301d71f_354304cuda3std6ranges3__45__cpo4swapE
	.align		8
        /*0058*/ 	.dword	_ZN40_INTERNAL_15cbc47d_4_k_cu_8301d71f_354304cuda3std6ranges3__45__cpo9iter_moveE
	.align		8
        /*0060*/ 	.dword	_ZN40_INTERNAL_15cbc47d_4_k_cu_8301d71f_354304cute7productE
	.align		8
        /*0068*/ 	.dword	_ZN40_INTERNAL_15cbc47d_4_k_cu_8301d71f_354304cute1_E
	.align		8
        /*0070*/ 	.dword	$str$25
	.align		8
        /*0078*/ 	.dword	$str$26
	.align		8
        /*0080*/ 	.dword	$str$27
	.align		8
        /*0088*/ 	.dword	$str$28


//--------------------- .text._ZN7cutlass13device_kernelINS_4gemm6kernel13GemmUniversalIN4cute5tupleIJiiiiEEENS1_10collective13CollectiveMmaINS1_35MainloopSm100TmaUmmaWarpSpecializedILi8ELi2ELi4ENS5_IJNS4_1CILi1EEESB_SB_EEEEENS5_IJNSA_ILi128EEENSA_ILi64EEENSA_ILi32EEEEEENS_10tfloat32_tENS5_IJlSB_lEEESI_SJ_NS4_8TiledMMAINS4_8MMA_AtomIJNS4_17SM100_MMA_TF32_SSISI_SI_fLi128ELi64ELNS4_4UMMA5MajorE0ELSO_0ELNSN_7ScaleInE0ELSP_0EEEEEENS4_6LayoutISC_NS5_IJNSA_ILi0EEEST_ST_EEEEENS5_IJNS4_10UnderscoreESW_SW_EEEEENS4_13SM90_TMA_LOADENS4_14ComposedLayoutINS4_7SwizzleILi3ELi4ELi3EEENS4_18smem_ptr_flag_bitsILi32EEENSS_INS5_IJNSA_ILi8EEESG_EEENS5_IJSG_SB_EEEEEEEvNS4_8identityESZ_S19_vS1A_EENS_8epilogue10collective18CollectiveEpilogueINS1C_23Sm100TmaWarpSpecializedILi4ELi2ELi16ELb1ELb0EEEJSH_NS5_IJNSS_ISE_SB_EENSS_INSA_ILi16EEESB_EEEEESI_SJ_SI_SJ_NS1C_6fusion15FusionCallbacksIS1G_NS1L_17LinearCombinationISI_fSI_fLNS_15FloatRoundStyleE2EEESH_S1K_JEEENS4_5SM1004TMEM4LOAD26SM100_TMEM_LOAD_32dp32b16xESZ_NS10_INS11_ILi2ELi4ELi3EEES14_NSS_INS5_IJS15_S1I_EEENS5_IJS1I_SB_EEEEEEENS4_39AutoVectorizingCopyWithAssumedAlignmentILi128EEENS4_14SM90_TMA_STOREES1Z_S21_S21_EEEvvEEEEvNT_6ParamsE --------------------------
	.section	.text._ZN7cutlass13device_kernelINS_4gemm6kernel13GemmUniversalIN4cute5tupleIJiiiiEEENS1_10collective13CollectiveMmaINS1_35MainloopSm100TmaUmmaWarpSpecializedILi8ELi2ELi4ENS5_IJNS4_1CILi1EEESB_SB_EEEEENS5_IJNSA_ILi128EEENSA_ILi64EEENSA_ILi32EEEEEENS_10tfloat32_tENS5_IJlSB_lEEESI_SJ_NS4_8TiledMMAINS4_8MMA_AtomIJNS4_17SM100_MMA_TF32_SSISI_SI_fLi128ELi64ELNS4_4UMMA5MajorE0ELSO_0ELNSN_7ScaleInE0ELSP_0EEEEEENS4_6LayoutISC_NS5_IJNSA_ILi0EEEST_ST_EEEEENS5_IJNS4_10UnderscoreESW_SW_EEEEENS4_13SM90_TMA_LOADENS4_14ComposedLayoutINS4_7SwizzleILi3ELi4ELi3EEENS4_18smem_ptr_flag_bitsILi32EEENSS_INS5_IJNSA_ILi8EEESG_EEENS5_IJSG_SB_EEEEEEEvNS4_8identityESZ_S19_vS1A_EENS_8epilogue10collective18CollectiveEpilogueINS1C_23Sm100TmaWarpSpecializedILi4ELi2ELi16ELb1ELb0EEEJSH_NS5_IJNSS_ISE_SB_EENSS_INSA_ILi16EEESB_EEEEESI_SJ_SI_SJ_NS1C_6fusion15FusionCallbacksIS1G_NS1L_17LinearCombinationISI_fSI_fLNS_15FloatRoundStyleE2EEESH_S1K_JEEENS4_5SM1004TMEM4LOAD26SM100_TMEM_LOAD_32dp32b16xESZ_NS10_INS11_ILi2ELi4ELi3EEES14_NSS_INS5_IJS15_S1I_EEENS5_IJS1I_SB_EEEEEEENS4_39AutoVectorizingCopyWithAssumedAlignmentILi128EEENS4_14SM90_TMA_STOREES1Z_S21_S21_EEEvvEEEEvNT_6ParamsE,"ax",@progbits
	.align	128
.text._ZN7cutlass13device_kernelINS_4gemm6kernel13GemmUniversalIN4cute5tupleIJiiiiEEENS1_10collective13CollectiveMmaINS1_35MainloopSm100TmaUmmaWarpSpecializedILi8ELi2ELi4ENS5_IJNS4_1CILi1EEESB_SB_EEEEENS5_IJNSA_ILi128EEENSA_ILi64EEENSA_ILi32EEEEEENS_10tfloat32_tENS5_IJlSB_lEEESI_SJ_NS4_8TiledMMAINS4_8MMA_AtomIJNS4_17SM100_MMA_TF32_SSISI_SI_fLi128ELi64ELNS4_4UMMA5MajorE0ELSO_0ELNSN_7ScaleInE0ELSP_0EEEEEENS4_6LayoutISC_NS5_IJNSA_ILi0EEEST_ST_EEEEENS5_IJNS4_10UnderscoreESW_SW_EEEEENS4_13SM90_TMA_LOADENS4_14ComposedLayoutINS4_7SwizzleILi3ELi4ELi3EEENS4_18smem_ptr_flag_bitsILi32EEENSS_INS5_IJNSA_ILi8EEESG_EEENS5_IJSG_SB_EEEEEEEvNS4_8identityESZ_S19_vS1A_EENS_8epilogue10collective18CollectiveEpilogueINS1C_23Sm100TmaWarpSpecializedILi4ELi2ELi16ELb1ELb0EEEJSH_NS5_IJNSS_ISE_SB_EENSS_INSA_ILi16EEESB_EEEEESI_SJ_SI_SJ_NS1C_6fusion15FusionCallbacksIS1G_NS1L_17LinearCombinationISI_fSI_fLNS_15FloatRoundStyleE2EEESH_S1K_JEEENS4_5SM1004TMEM4LOAD26SM100_TMEM_LOAD_32dp32b16xESZ_NS10_INS11_ILi2ELi4ELi3EEES14_NSS_INS5_IJS15_S1I_EEENS5_IJS1I_SB_EEEEEEENS4_39AutoVectorizingCopyWithAssumedAlignmentILi128EEENS4_14SM90_TMA_STOREES1Z_S21_S21_EEEvvEEEEvNT_6ParamsE:
        .type           _ZN7cutlass13device_kernelINS_4gemm6kernel13GemmUniversalIN4cute5tupleIJiiiiEEENS1_10collective13CollectiveMmaINS1_35MainloopSm100TmaUmmaWarpSpecializedILi8ELi2ELi4ENS5_IJNS4_1CILi1EEESB_SB_EEEEENS5_IJNSA_ILi128EEENSA_ILi64EEENSA_ILi32EEEEEENS_10tfloat32_tENS5_IJlSB_lEEESI_SJ_NS4_8TiledMMAINS4_8MMA_AtomIJNS4_17SM100_MMA_TF32_SSISI_SI_fLi128ELi64ELNS4_4UMMA5MajorE0ELSO_0ELNSN_7ScaleInE0ELSP_0EEEEEENS4_6LayoutISC_NS5_IJNSA_ILi0EEEST_ST_EEEEENS5_IJNS4_10UnderscoreESW_SW_EEEEENS4_13SM90_TMA_LOADENS4_14ComposedLayoutINS4_7SwizzleILi3ELi4ELi3EEENS4_18smem_ptr_flag_bitsILi32EEENSS_INS5_IJNSA_ILi8EEESG_EEENS5_IJSG_SB_EEEEEEEvNS4_8identityESZ_S19_vS1A_EENS_8epilogue10collective18CollectiveEpilogueINS1C_23Sm100TmaWarpSpecializedILi4ELi2ELi16ELb1ELb0EEEJSH_NS5_IJNSS_ISE_SB_EENSS_INSA_ILi16EEESB_EEEEESI_SJ_SI_SJ_NS1C_6fusion15FusionCallbacksIS1G_NS1L_17LinearCombinationISI_fSI_fLNS_15FloatRoundStyleE2EEESH_S1K_JEEENS4_5SM1004TMEM4LOAD26SM100_TMEM_LOAD_32dp32b16xESZ_NS10_INS11_ILi2ELi4ELi3EEES14_NSS_INS5_IJS15_S1I_EEENS5_IJS1I_SB_EEEEEEENS4_39AutoVectorizingCopyWithAssumedAlignmentILi128EEENS4_14SM90_TMA_STOREES1Z_S21_S21_EEEvvEEEEvNT_6ParamsE,@function
        .size           _ZN7cutlass13device_kernelINS_4gemm6kernel13GemmUniversalIN4cute5tupleIJiiiiEEENS1_10collective13CollectiveMmaINS1_35MainloopSm100TmaUmmaWarpSpecializedILi8ELi2ELi4ENS5_IJNS4_1CILi1EEESB_SB_EEEEENS5_IJNSA_ILi128EEENSA_ILi64EEENSA_ILi32EEEEEENS_10tfloat32_tENS5_IJlSB_lEEESI_SJ_NS4_8TiledMMAINS4_8MMA_AtomIJNS4_17SM100_MMA_TF32_SSISI_SI_fLi128ELi64ELNS4_4UMMA5MajorE0ELSO_0ELNSN_7ScaleInE0ELSP_0EEEEEENS4_6LayoutISC_NS5_IJNSA_ILi0EEEST_ST_EEEEENS5_IJNS4_10UnderscoreESW_SW_EEEEENS4_13SM90_TMA_LOADENS4_14ComposedLayoutINS4_7SwizzleILi3ELi4ELi3EEENS4_18smem_ptr_flag_bitsILi32EEENSS_INS5_IJNSA_ILi8EEESG_EEENS5_IJSG_SB_EEEEEEEvNS4_8identityESZ_S19_vS1A_EENS_8epilogue10collective18CollectiveEpilogueINS1C_23Sm100TmaWarpSpecializedILi4ELi2ELi16ELb1ELb0EEEJSH_NS5_IJNSS_ISE_SB_EENSS_INSA_ILi16EEESB_EEEEESI_SJ_SI_SJ_NS1C_6fusion15FusionCallbacksIS1G_NS1L_17LinearCombinationISI_fSI_fLNS_15FloatRoundStyleE2EEESH_S1K_JEEENS4_5SM1004TMEM4LOAD26SM100_TMEM_LOAD_32dp32b16xESZ_NS10_INS11_ILi2ELi4ELi3EEES14_NSS_INS5_IJS15_S1I_EEENS5_IJS1I_SB_EEEEEEENS4_39AutoVectorizingCopyWithAssumedAlignmentILi128EEENS4_14SM90_TMA_STOREES1Z_S21_S21_EEEvvEEEEvNT_6ParamsE,(.L_x_188 - _ZN7cutlass13device_kernelINS_4gemm6kernel13GemmUniversalIN4cute5tupleIJiiiiEEENS1_10collective13CollectiveMmaINS1_35MainloopSm100TmaUmmaWarpSpecializedILi8ELi2ELi4ENS5_IJNS4_1CILi1EEESB_SB_EEEEENS5_IJNSA_ILi128EEENSA_ILi64EEENSA_ILi32EEEEEENS_10tfloat32_tENS5_IJlSB_lEEESI_SJ_NS4_8TiledMMAINS4_8MMA_AtomIJNS4_17SM100_MMA_TF32_SSISI_SI_fLi128ELi64ELNS4_4UMMA5MajorE0ELSO_0ELNSN_7ScaleInE0ELSP_0EEEEEENS4_6LayoutISC_NS5_IJNSA_ILi0EEEST_ST_EEEEENS5_IJNS4_10UnderscoreESW_SW_EEEEENS4_13SM90_TMA_LOADENS4_14ComposedLayoutINS4_7SwizzleILi3ELi4ELi3EEENS4_18smem_ptr_flag_bitsILi32EEENSS_INS5_IJNSA_ILi8EEESG_EEENS5_IJSG_SB_EEEEEEEvNS4_8identityESZ_S19_vS1A_EENS_8epilogue10collective18CollectiveEpilogueINS1C_23Sm100TmaWarpSpecializedILi4ELi2ELi16ELb1ELb0EEEJSH_NS5_IJNSS_ISE_SB_EENSS_INSA_ILi16EEESB_EEEEESI_SJ_SI_SJ_NS1C_6fusion15FusionCallbacksIS1G_NS1L_17LinearCombinationISI_fSI_fLNS_15FloatRoundStyleE2EEESH_S1K_JEEENS4_5SM1004TMEM4LOAD26SM100_TMEM_LOAD_32dp32b16xESZ_NS10_INS11_ILi2ELi4ELi3EEES14_NSS_INS5_IJS15_S1I_EEENS5_IJS1I_SB_EEEEEEENS4_39AutoVectorizingCopyWithAssumedAlignmentILi128EEENS4_14SM90_TMA_STOREES1Z_S21_S21_EEEvvEEEEvNT_6ParamsE)
        .other          _ZN7cutlass13device_kernelINS_4gemm6kernel13GemmUniversalIN4cute5tupleIJiiiiEEENS1_10collective13CollectiveMmaINS1_35MainloopSm100TmaUmmaWarpSpecializedILi8ELi2ELi4ENS5_IJNS4_1CILi1EEESB_SB_EEEEENS5_IJNSA_ILi128EEENSA_ILi64EEENSA_ILi32EEEEEENS_10tfloat32_tENS5_IJlSB_lEEESI_SJ_NS4_8TiledMMAINS4_8MMA_AtomIJNS4_17SM100_MMA_TF32_SSISI_SI_fLi128ELi64ELNS4_4UMMA5MajorE0ELSO_0ELNSN_7ScaleInE0ELSP_0EEEEEENS4_6LayoutISC_NS5_IJNSA_ILi0EEEST_ST_EEEEENS5_IJNS4_10UnderscoreESW_SW_EEEEENS4_13SM90_TMA_LOADENS4_14ComposedLayoutINS4_7SwizzleILi3ELi4ELi3EEENS4_18smem_ptr_flag_bitsILi32EEENSS_INS5_IJNSA_ILi8EEESG_EEENS5_IJSG_SB_EEEEEEEvNS4_8identityESZ_S19_vS1A_EENS_8epilogue10collective18CollectiveEpilogueINS1C_23Sm100TmaWarpSpecializedILi4ELi2ELi16ELb1ELb0EEEJSH_NS5_IJNSS_ISE_SB_EENSS_INSA_ILi16EEESB_EEEEESI_SJ_SI_SJ_NS1C_6fusion15FusionCallbacksIS1G_NS1L_17LinearCombinationISI_fSI_fLNS_15FloatRoundStyleE2EEESH_S1K_JEEENS4_5SM1004TMEM4LOAD26SM100_TMEM_LOAD_32dp32b16xESZ_NS10_INS11_ILi2ELi4ELi3EEES14_NSS_INS5_IJS15_S1I_EEENS5_IJS1I_SB_EEEEEEENS4_39AutoVectorizingCopyWithAssumedAlignmentILi128EEENS4_14SM90_TMA_STOREES1Z_S21_S21_EEEvvEEEEvNT_6ParamsE,@"STO_CUDA_ENTRY STV_DEFAULT"
_ZN7cutlass13device_kernelINS_4gemm6kernel13GemmUniversalIN4cute5tupleIJiiiiEEENS1_10collective13CollectiveMmaINS1_35MainloopSm100TmaUmmaWarpSpecializedILi8ELi2ELi4ENS5_IJNS4_1CILi1EEESB_SB_EEEEENS5_IJNSA_ILi128EEENSA_ILi64EEENSA_ILi32EEEEEENS_10tfloat32_tENS5_IJlSB_lEEESI_SJ_NS4_8TiledMMAINS4_8MMA_AtomIJNS4_17SM100_MMA_TF32_SSISI_SI_fLi128ELi64ELNS4_4UMMA5MajorE0ELSO_0ELNSN_7ScaleInE0ELSP_0EEEEEENS4_6LayoutISC_NS5_IJNSA_ILi0EEEST_ST_EEEEENS5_IJNS4_10UnderscoreESW_SW_EEEEENS4_13SM90_TMA_LOADENS4_14ComposedLayoutINS4_7SwizzleILi3ELi4ELi3EEENS4_18smem_ptr_flag_bitsILi32EEENSS_INS5_IJNSA_ILi8EEESG_EEENS5_IJSG_SB_EEEEEEEvNS4_8identityESZ_S19_vS1A_EENS_8epilogue10collective18CollectiveEpilogueINS1C_23Sm100TmaWarpSpecializedILi4ELi2ELi16ELb1ELb0EEEJSH_NS5_IJNSS_ISE_SB_EENSS_INSA_ILi16EEESB_EEEEESI_SJ_SI_SJ_NS1C_6fusion15FusionCallbacksIS1G_NS1L_17LinearCombinationISI_fSI_fLNS_15FloatRoundStyleE2EEESH_S1K_JEEENS4_5SM1004TMEM4LOAD26SM100_TMEM_LOAD_32dp32b16xESZ_NS10_INS11_ILi2ELi4ELi3EEES14_NSS_INS5_IJS15_S1I_EEENS5_IJS1I_SB_EEEEEEENS4_39AutoVectorizingCopyWithAssumedAlignmentILi128EEENS4_14SM90_TMA_STOREES1Z_S21_S21_EEEvvEEEEvNT_6ParamsE:
[----:B------:R-:W1:Y:S01]  /*0000*/  LDC R1, c[0x0][0x37c] ;  /* 0x0000df00ff017b82 */ /* 0x000e620000000800 */
[----:B------:R-:W2:Y:S01]  /*0010*/  S2R R81, SR_TID.X ;  /* 0x0000000000517919 */ /* 0x000ea20000002100 */
[----:B------:R-:W3:Y:S01]  /*0020*/  LDCU.64 UR4, c[0x0][0x890] ;  /* 0x00011200ff0477ac */ /* 0x000ee20008000a00 */
[----:B------:R-:W-:Y:S02]  /*0030*/  PRMT R67, RZ, 0x7610, R67 ;  /* 0x00007610ff437816 */ /* 0x000fe40000000043 */
[----:B------:R-:W-:Y:S01]  /*0040*/  ELECT P5, URZ, PT ;  /* 0x0000000000ff782f */ /* 0x000fe200038a0000 */
[----:B------:R-:W4:Y:S01]  /*0050*/  LDCU.64 UR46, c[0x0][0x358] ;  /* 0x00006b00ff2e77ac */ /* 0x000f220008000a00 */
[----:B---3--:R-:W-:-:S04]  /*0060*/  UISETP.NE.U32.AND UP0, UPT, UR4, URZ, UPT ;  /* 0x000000ff0400728c */ /* 0x008fc8000bf05070 */
[----:B------:R-:W-:Y:S01]  /*0070*/  UISETP.NE.AND.EX UP0, UPT, UR5, URZ, UPT, UP0 ;  /* 0x000000ff0500728c */ /* 0x000fe2000bf05300 */
[----:B--2---:R-:W-:-:S05]  /*0080*/  SHF.R.U32.HI R72, RZ, 0x5, R81 ;  /* 0x00000005ff487819 */ /* 0x004fca0000011651 */
[----:B------:R-:W2:Y:S02]  /*0090*/  SHFL.IDX PT, R0, R72, RZ, 0x1f ;  /* 0x00001fff48007589 */ /* 0x000ea400000e0000 */
[----:B--2---:R-:W-:Y:S01]  /*00a0*/  R2UR UR8, R0 ;  /* 0x00000000000872ca */ /* 0x004fe200000e0000 */
[----:B-1--4-:R-:W-:-:S14]  /*00b0*/  BRA.U UP0, `(.L_x_0) ;  /* 0x00000001002c7547 */ /* 0x012fdc000b800000 */
[----:B------:R-:W1:Y:S02]  /*00c0*/  LDCU.64 UR6, c[0x0][0x888] ;  /* 0x00011100ff0677ac */ /* 0x000e640008000a00 */
[----:B-1----:R-:W-:-:S04]  /*00d0*/  UISETP.NE.U32.AND UP0, UPT, UR6, URZ, UPT ;  /* 0x000000ff0600728c */ /* 0x002fc8000bf05070 */
[----:B------:R-:W-:-:S09]  /*00e0*/  UISETP.NE.AND.EX UP0, UPT, UR7, URZ, UPT, UP0 ;  /* 0x000000ff0700728c */ /* 0x000fd2000bf05300 */
[----:B------:R-:W-:Y:S05]  /*00f0*/  BRA.U !UP0, `(.L_x_1) ;  /* 0x0000000108107547 */ /* 0x000fea000b800000 */
[----:B------:R-:W1:Y:S02]  /*0100*/  LDC.64 R2, c[0x0][0x888] ;  /* 0x00022200ff027b82 */ /* 0x000e640000000a00 */
[----:B-1----:R1:W5:Y:S01]  /*0110*/  LDG.E R35, desc[UR46][R2.64] ;  /* 0x0000002e02237981 */ /* 0x002362000c1e1900 */
[----:B------:R-:W-:Y:S01]  /*0120*/  HFMA2 R67, -RZ, RZ, 0, 5.9604644775390625e-08 ;  /* 0x00000001ff437431 */ /* 0x000fe200000001ff */
[----:B------:R-:W-:Y:S05]  /*0130*/  BRA `(.L_x_0) ;  /* 0x00000000000c7947 */ /* 0x000fea0003800000 */
.L_x_1:
[----:B------:R-:W1:Y:S01]  /*0140*/  LDCU UR6, c[0x0][0x880] ;  /* 0x00011000ff0677ac */ /* 0x000e620008000800 */
[----:B------:R-:W-:Y:S01]  /*0150*/  HFMA2 R67, -RZ, RZ, 0, 5.9604644775390625e-08 ;  /* 0x00000001ff437431 */ /* 0x000fe200000001ff */
[----:B-1----:R-:W-:-:S07]  /*0160*/  MOV R35, UR6 ;  /* 0x0000000600237c02 */ /* 0x002fce0008000f00 */
.L_x_0:
[----:B------:R-:W2:Y:S02]  /*0170*/  LDCU.64 UR6, c[0x0][0x8b0] ;  /* 0x00011600ff0677ac */ /* 0x000ea40008000a00 */
[----:B--2---:R-:W-:-:S04]  /*0180*/  UISETP.NE.U32.AND UP0, UPT, UR6, URZ, UPT ;  /* 0x000000ff0600728c */ /* 0x004fc8000bf05070 */
[----:B------:R-:W-:-:S09]  /*0190*/  UISETP.NE.AND.EX UP0, UPT, UR7, URZ, UPT, UP0 ;  /* 0x000000ff0700728c */ /* 0x000fd2000bf05300 */
[----:B------:R-:W-:Y:S05]  /*01a0*/  BRA.U UP0, `(.L_x_2) ;  /* 0x0000000100247547 */ /* 0x000fea000b800000 */
[----:B------:R-:W2:Y:S02]  /*01b0*/  LDCU.64 UR6, c[0x0][0x8a8] ;  /* 0x00011500ff0677ac */ /* 0x000ea40008000a00 */
[----:B--2---:R-:W-:-:S04]  /*01c0*/  UISETP.NE.U32.AND UP0, UPT, UR6, URZ, UPT ;  /* 0x000000ff0600728c */ /* 0x004fc8000bf05070 */
[----:B------:R-:W-:-:S09]  /*01d0*/  UISETP.NE.AND.EX UP0, UPT, UR7, URZ, UPT, UP0 ;  /* 0x000000ff0700728c */ /* 0x000fd2000bf05300 */
[----:B------:R-:W-:Y:S05]  /*01e0*/  BRA.U !UP0, `(.L_x_3) ;  /* 0x00000001080c7547 */ /* 0x000fea000b800000 */
[----:B------:R-:W2:Y:S02]  /*01f0*/  LDC.64 R32, c[0x0][0x8a8] ;  /* 0x00022a00ff207b82 */ /* 0x000ea40000000a00 */
[----:B--2---:R2:W5:Y:S01]  /*0200*/  LDG.E R32, desc[UR46][R32.64] ;  /* 0x0000002e20207981 */ /* 0x004562000c1e1900 */
[----:B------:R-:W-:Y:S05]  /*0210*/  BRA `(.L_x_2) ;  /* 0x0000000000087947 */ /* 0x000fea0003800000 */
.L_x_3:
[----:B------:R-:W2:Y:S02]  /*0220*/  LDCU UR6, c[0x0][0x8a0] ;  /* 0x00011400ff0677ac */ /* 0x000ea40008000800 */
[----:B--2---:R-:W-:Y:S02]  /*0230*/  MOV R32, UR6 ;  /* 0x0000000600207c02 */ /* 0x004fe40008000f00 */
.L_x_2:
[----:B------:R-:W-:Y:S01]  /*0240*/  IMAD.U32 R0, RZ, RZ, UR8 ;  /* 0x00000008ff007e24 */ /* 0x000fe2000f8e00ff */
[----:B------:R-:W-:Y:S04]  /*0250*/  BSSY.RECONVERGENT B0, `(.L_x_4) ;  /* 0x000000c000007945 */ /* 0x000fe80003800200 */
[C---:B------:R-:W-:Y:S02]  /*0260*/  ISETP.NE.OR P1, PT, R0.reuse, 0x1, !P5 ;  /* 0x000000010000780c */ /* 0x040fe40006f25670 */
[----:B------:R-:W-:-:S11]  /*0270*/  ISETP.NE.OR P0, PT, R0, 0x3, !P5 ;  /* 0x000000030000780c */ /* 0x000fd60006f05670 */
[----:B------:R-:W-:Y:S05]  /*0280*/  @P1 BRA `(.L_x_5) ;  /* 0x0000000000201947 */ /* 0x000fea0003800000 */
[----:B------:R-:W3:Y:S02]  /*0290*/  LDCU.64 UR6, c[0x0][0x348] ;  /* 0x00006900ff0677ac */ /* 0x000ee40008000a00 */
[----:B---3--:R-:W-:Y:S02]  /*02a0*/  UIADD3 UR10, UP1, UPT, UR6, 0x80, URZ ;  /* 0x00000080060a7890 */ /* 0x008fe4000ff3e0ff */
[----:B------:R-:W-:Y:S02]  /*02b0*/  UIADD3 UR6, UP0, UPT, UR6, 0x180, URZ ;  /* 0x0000018006067890 */ /* 0x000fe4000ff1e0ff */
[----:B------:R-:W-:Y:S02]  /*02c0*/  UIADD3.X UR11, UPT, UPT, URZ, UR7, URZ, UP1, !UPT ;  /* 0x00000007ff0b7290 */ /* 0x000fe40008ffe4ff */
[----:B------:R-:W-:-:S07]  /*02d0*/  UIADD3.X UR7, UPT, UPT, URZ, UR7, URZ, UP0, !UPT ;  /* 0x00000007ff077290 */ /* 0x000fce00087fe4ff */
[----:B------:R3:W-:Y:S02]  /*02e0*/  UTMACCTL.PF [UR10] ;  /* 0x000000000a0079b9 */ /* 0x0007e40008040000 */
[----:B------:R3:W-:Y:S02]  /*02f0*/  UTMACCTL.PF [UR6] ;  /* 0x00000000060079b9 */ /* 0x0007e40008040000 */
[----:B---3--:R-:W-:Y:S01]  /*0300*/  NOP ;  /* 0x0000000000007918 */ /* 0x008fe20000000000 */
.L_x_5:
[----:B------:R-:W-:Y:S05]  /*0310*/  BSYNC.RECONVERGENT B0 ;  /* 0x0000000000007941 */ /* 0x000fea0003800200 */
.L_x_4:
[----:B------:R-:W-:Y:S04]  /*0320*/  BSSY.RECONVERGENT B0, `(.L_x_6) ;  /* 0x000000a000007945 */ /* 0x000fe80003800200 */
        /* <DEDUP_REMOVED lines=9> */
.L_x_7:
[----:B------:R-:W-:Y:S05]  /*03c0*/  BSYNC.RECONVERGENT B0 ;  /* 0x0000000000007941 */ /* 0x000fea0003800200 */
.L_x_6:
[----:B------:R-:W3:Y:S01]  /*03d0*/  LDCU.64 UR6, c[0x0][0x888] ;  /* 0x00011100ff0677ac */ /* 0x000ee20008000a00 */
[----:B------:R-:W-:Y:S02]  /*03e0*/  UISETP.EQ.U32.AND UP1, UPT, UR4, URZ, UPT ;  /* 0x000000ff0400728c */ /* 0x000fe4000bf22070 */
[----:B------:R-:W-:Y:S02]  /*03f0*/  UPLOP3.LUT UP2, UPT, UPT, UPT, UPT, 0x80, 0x8 ;  /* 0x000000000008789c */ /* 0x000fe40003f4f070 */
[----:B---3--:R-:W-:-:S04]  /*0400*/  UISETP.NE.U32.AND UP0, UPT, UR6, URZ, UPT ;  /* 0x000000ff0600728c */ /* 0x008fc8000bf05070 */
[----:B------:R-:W-:-:S04]  /*0410*/  UISETP.NE.AND.EX UP0, UPT, UR7, URZ, UPT, UP0 ;  /* 0x000000ff0700728c */ /* 0x000fc8000bf05300 */
[----:B------:R-:W-:-:S04]  /*0420*/  UISETP.EQ.OR.EX UP3, UPT, UR5, URZ, !UP0, UP1 ;  /* 0x000000ff0500728c */ /* 0x000fc8000c762710 */
[----:B------:R-:W-:-:S05]  /*0430*/  UP2UR UR50, UPR, URZ, 0x8 ;  /* 0x00000008ff327883 */ /* 0x000fca0008000000 */
[----:B------:R-:W-:Y:S07]  /*0440*/  BRA.U !UP3, `(.L_x_8) ;  /* 0x000000010b207547 */ /* 0x000fee000b800000 */
[----:B------:R-:W-:Y:S01]  /*0450*/  UISETP.NE.U32.AND UP2, UPT, UR4, URZ, UPT ;  /* 0x000000ff0400728c */ /* 0x000fe2000bf45070 */
[----:B-----5:R-:W-:Y:S01]  /*0460*/  FSETP.NEU.AND P0, PT, R35, RZ, PT ;  /* 0x000000ff2300720b */ /* 0x020fe20003f0d000 */
[----:B------:R-:W-:Y:S02]  /*0470*/  USEL UR4, URZ, 0xffffffff, UP0 ;  /* 0xffffffffff047887 */ /* 0x000fe40008000000 */
[----:B------:R-:W-:-:S10]  /*0480*/  UISETP.NE.AND.EX UP2, UPT, UR5, URZ, UPT, UP2 ;  /* 0x000000ff0500728c */ /* 0x000fd4000bf45320 */
[----:B------:R-:W-:Y:S01]  /*0490*/  VOTEU.ANY UP1, P0 ;  /* 0x0000000000ff7886 */ /* 0x000fe20000020100 */
[----:B------:R-:W-:-:S04]  /*04a0*/  @!UP2 USEL UR4, URZ, 0xffffffff, UP1 ;  /* 0xffffffffff04a887 */ /* 0x000fc80008800000 */
[----:B------:R-:W-:-:S04]  /*04b0*/  ULOP3.LUT UR4, UR4, 0x1, URZ, 0xc0, !UPT ;  /* 0x0000000104047892 */ /* 0x000fc8000f8ec0ff */
[----:B------:R-:W-:-:S11]  /*04c0*/  UISETP.NE.U32.AND UP2, UPT, UR4, 0x1, UPT ;  /* 0x000000010400788c */ /* 0x000fd6000bf45070 */
.L_x_8:
[----:B-1----:R-:W1:Y:S01]  /*04d0*/  SHFL.IDX PT, R2, R72, RZ, 0x1f ;  /* 0x00001fff48027589 */ /* 0x002e6200000e0000 */
[----:B------:R-:W-:-:S04]  /*04e0*/  UISETP.NE.AND UP1, UPT, UR8, 0x2, UPT ;  /* 0x000000020800788c */ /* 0x000fc8000bf25270 */
[----:B------:R-:W-:Y:S01]  /*04f0*/  USEL UR6, URZ, 0x1, UP1 ;  /* 0x00000001ff067887 */ /* 0x000fe20008800000 */
[----:B-1----:R-:W-:-:S13]  /*0500*/  ISETP.NE.AND P0, PT, R2, RZ, PT ;  /* 0x000000ff0200720c */ /* 0x002fda0003f05270 */
[----:B------:R-:W-:Y:S05]  /*0510*/  @P0 BRA `(.L_x_9) ;  /* 0x0000000000680947 */ /* 0x000fea0003800000 */
[----:B------:R-:W1:Y:S01]  /*0520*/  S2UR UR5, SR_CgaCtaId ;  /* 0x00000000000579c3 */ /* 0x000e620000008800 */
[----:B------:R-:W-:Y:S01]  /*0530*/  UMOV UR7, 0x400 ;  /* 0x0000040000077882 */ /* 0x000fe20000000000 */
[----:B------:R-:W-:Y:S01]  /*0540*/  UMOV UR4, 0x1 ;  /* 0x0000000100047882 */ /* 0x000fe20000000000 */
[----:B------:R-:W-:Y:S01]  /*0550*/  ELECT P0, URZ, PT ;  /* 0x0000000000ff782f */ /* 0x000fe20003800000 */
[----:B------:R-:W-:-:S04]  /*0560*/  UIADD3 UR10, UPT, UPT, -UR4, 0x100000, URZ ;  /* 0x00100000040a7890 */ /* 0x000fc8000fffe1ff */
[----:B------:R-:W-:Y:S02]  /*0570*/  USHF.L.U32 UR11, UR10, 0xb, URZ ;  /* 0x0000000b0a0b7899 */ /* 0x000fe400080006ff */
[----:B------:R-:W-:Y:S02]  /*0580*/  USHF.L.U32 UR10, UR10, 0x1, URZ ;  /* 0x000000010a0a7899 */ /* 0x000fe400080006ff */
[----:B-1----:R-:W-:Y:S01]  /*0590*/  ULEA UR5, UR5, UR7, 0x18 ;  /* 0x0000000705057291 */ /* 0x002fe2000f8ec0ff */
[----:B------:R-:W1:Y:S11]  /*05a0*/  FENCE.VIEW.ASYNC.S ;  /* 0x00000000000073c6 */ /* 0x000e760000000000 */
[----:B-1----:R1:W3:Y:S01]  /*05b0*/  SYNCS.EXCH.64 URZ, [UR5], UR10 ;  /* 0x0000000a05ff75b2 */ /* 0x0022e20008000100 */
[----:B------:R1:W4:Y:S01]  /*05c0*/  SYNCS.EXCH.64 URZ, [UR5+0x40], UR10 ;  /* 0x0000400a05ff75b2 */ /* 0x0003220008000100 */
[----:B------:R1:W1:Y:S01]  /*05d0*/  SYNCS.EXCH.64 URZ, [UR5+0x8], UR10 ;  /* 0x0000080a05ff75b2 */ /* 0x0002620008000100 */
        /* <DEDUP_REMOVED lines=13> */
[----:B------:R-:W-:Y:S01]  /*06b0*/  NOP ;  /* 0x0000000000007918 */ /* 0x000fe20000000000 */
.L_x_9:
[----:B------:R-:W2:Y:S01]  /*06c0*/  SHFL.IDX PT, R2, R72, RZ, 0x1f ;  /* 0x00001fff48027589 */ /* 0x000ea200000e0000 */
[----:B------:R-:W-:Y:S01]  /*06d0*/  NOP ;  /* 0x0000000000007918 */ /* 0x000fe20000000000 */
[----:B--2---:R-:W-:-:S13]  /*06e0*/  ISETP.NE.AND P0, PT, R2, 0x1, PT ;  /* 0x000000010200780c */ /* 0x004fda0003f05270 */
[----:B------:R-:W-:Y:S05]  /*06f0*/  @P0 BRA `(.L_x_10) ;  /* 0x0000000000580947 */ /* 0x000fea0003800000 */
[----:B------:R-:W2:Y:S01]  /*0700*/  S2UR UR7, SR_CgaCtaId ;  /* 0x00000000000779c3 */ /* 0x000ea20000008800 */
[----:B------:R-:W-:Y:S01]  /*0710*/  UMOV UR9, 0x400 ;  /* 0x0000040000097882 */ /* 0x000fe20000000000 */
[----:B-1----:R-:W-:Y:S01]  /*0720*/  UMOV UR5, 0x20 ;  /* 0x0000002000057882 */ /* 0x002fe20000000000 */
[----:B------:R-:W-:Y:S01]  /*0730*/  UMOV UR4, 0x80 ;  /* 0x0000008000047882 */ /* 0x000fe20000000000 */
[----:B------:R-:W-:-:S04]  /*0740*/  UIADD3 UR10, UPT, UPT, -UR5, 0x100000, URZ ;  /* 0x00100000050a7890 */ /* 0x000fc8000fffe1ff */
[----:B------:R-:W-:Y:S02]  /*0750*/  USHF.L.U32 UR11, UR10, 0xb, URZ ;  /* 0x0000000b0a0b7899 */ /* 0x000fe400080006ff */
[----:B------:R-:W-:Y:S02]  /*0760*/  USHF.L.U32 UR10, UR10, 0x1, URZ ;  /* 0x000000010a0a7899 */ /* 0x000fe400080006ff */
[----:B------:R-:W-:-:S04]  /*0770*/  UIADD3 UR4, UPT, UPT, -UR4, 0x100000, URZ ;  /* 0x0010000004047890 */ /* 0x000fc8000fffe1ff */
[----:B------:R-:W-:Y:S02]  /*0780*/  USHF.L.U32 UR5, UR4, 0xb, URZ ;  /* 0x0000000b04057899 */ /* 0x000fe400080006ff */
[----:B------:R-:W-:Y:S01]  /*0790*/  USHF.L.U32 UR4, UR4, 0x1, URZ ;  /* 0x0000000104047899 */ /* 0x000fe200080006ff */
[----:B------:R-:W-:Y:S01]  /*07a0*/  ELECT P0, URZ, PT ;  /* 0x0000000000ff782f */ /* 0x000fe20003800000 */
[----:B--2---:R-:W-:Y:S01]  /*07b0*/  ULEA UR7, UR7, UR9, 0x18 ;  /* 0x0000000907077291 */ /* 0x004fe2000f8ec0ff */
[----:B------:R-:W1:Y:S11]  /*07c0*/  FENCE.VIEW.ASYNC.S ;  /* 0x00000000000073c6 */ /* 0x000e760000000000 */
[----:B-1----:R2:W1:Y:S01]  /*07d0*/  SYNCS.EXCH.64 URZ, [UR7+0x80], UR10 ;  /* 0x0000800a07ff75b2 */ /* 0x0024620008000100 */
[----:B------:R2:W1:Y:S01]  /*07e0*/  SYNCS.EXCH.64 URZ, [UR7+0xa0], UR4 ;  /* 0x0000a00407ff75b2 */ /* 0x0004620008000100 */
[----:B------:R2:W1:Y:S01]  /*07f0*/  SYNCS.EXCH.64 URZ, [UR7+0x88], UR10 ;  /* 0x0000880a07ff75b2 */ /* 0x0004620008000100 */
[----:B------:R2:W1:Y:S01]  /*0800*/  SYNCS.EXCH.64 URZ, [UR7+0xa8], UR4 ;  /* 0x0000a80407ff75b2 */ /* 0x0004620008000100 */
[----:B------:R2:W1:Y:S01]  /*0810*/  SYNCS.EXCH.64 URZ, [UR7+0x90], UR10 ;  /* 0x0000900a07ff75b2 */ /* 0x0004620008000100 */
[----:B------:R2:W1:Y:S01]  /*0820*/  SYNCS.EXCH.64 URZ, [UR7+0xb0], UR4 ;  /* 0x0000b00407ff75b2 */ /* 0x0004620008000100 */
[----:B------:R2:W1:Y:S01]  /*0830*/  SYNCS.EXCH.64 URZ, [UR7+0x98], UR10 ;  /* 0x0000980a07ff75b2 */ /* 0x0004620008000100 */
[----:B------:R2:W1:Y:S02]  /*0840*/  SYNCS.EXCH.64 URZ, [UR7+0xb8], UR4 ;  /* 0x0000b80407ff75b2 */ /* 0x0004640008000100 */
[----:B--2---:R-:W-:Y:S01]  /*0850*/  NOP ;  /* 0x0000000000007918 */ /* 0x004fe20000000000 */
.L_x_10:
[----:B------:R-:W2:Y:S01]  /*0860*/  SHFL.IDX PT, R2, R72, RZ, 0x1f ;  /* 0x00001fff48027589 */ /* 0x000ea200000e0000 */
[----:B------:R-:W-:Y:S01]  /*0870*/  NOP ;  /* 0x0000000000007918 */ /* 0x000fe20000000000 */
[----:B--2---:R-:W-:-:S13]  /*0880*/  ISETP.NE.AND P0, PT, R2, 0x3, PT ;  /* 0x000000030200780c */ /* 0x004fda0003f05270 */
[----:B------:R-:W-:Y:S05]  /*0890*/  @P0 BRA `(.L_x_11) ;  /* 0x0000000000300947 */ /* 0x000fea0003800000 */
[----:B-1----:R-:W1:Y:S01]  /*08a0*/  S2UR UR5, SR_CgaCtaId ;  /* 0x00000000000579c3 */ /* 0x002e620000008800 */
        /* <DEDUP_REMOVED lines=8> */
[----:B-1----:R2:W1:Y:S01]  /*0930*/  SYNCS.EXCH.64 URZ, [UR5+0xc0], UR10 ;  /* 0x0000c00a05ff75b2 */ /* 0x0024620008000100 */
[----:B------:R2:W1:Y:S02]  /*0940*/  SYNCS.EXCH.64 URZ, [UR5+0xc8], UR10 ;  /* 0x0000c80a05ff75b2 */ /* 0x0004640008000100 */
[----:B--2---:R-:W-:Y:S01]  /*0950*/  NOP ;  /* 0x0000000000007918 */ /* 0x004fe20000000000 */
.L_x_11:
[----:B------:R-:W2:Y:S01]  /*0960*/  SHFL.IDX PT, R2, R72, RZ, 0x1f ;  /* 0x00001fff48027589 */ /* 0x000ea200000e0000 */
[----:B------:R-:W-:Y:S01]  /*0970*/  NOP ;  /* 0x0000000000007918 */ /* 0x000fe20000000000 */
[----:B--2---:R-:W-:-:S13]  /*0980*/  ISETP.NE.AND P0, PT, R2, 0x4, PT ;  /* 0x000000040200780c */ /* 0x004fda0003f05270 */
[----:B------:R-:W-:Y:S05]  /*0990*/  @P0 BRA `(.L_x_12) ;  /* 0x00000000004c0947 */ /* 0x000fea0003800000 */
[----:B-1----:R-:W1:Y:S01]  /*09a0*/  S2UR UR5, SR_CgaCtaId ;  /* 0x00000000000579c3 */ /* 0x002e620000008800 */
[----:B------:R-:W-:Y:S01]  /*09b0*/  UMOV UR9, 0x100 ;  /* 0x0000010000097882 */ /* 0x000fe20000000000 */
[----:B------:R-:W-:Y:S01]  /*09c0*/  UMOV UR7, 0x400 ;  /* 0x0000040000077882 */ /* 0x000fe20000000000 */
[----:B------:R-:W-:Y:S01]  /*09d0*/  USEL UR9, UR9, 0xe0, UP2 ;  /* 0x000000e009097887 */ /* 0x000fe20009000000 */
[----:B------:R-:W-:Y:S01]  /*09e0*/  UMOV UR4, 0x1 ;  /* 0x0000000100047882 */ /* 0x000fe20000000000 */
[----:B------:R-:W-:Y:S01]  /*09f0*/  ELECT P0, URZ, PT ;  /* 0x0000000000ff782f */ /* 0x000fe20003800000 */
[----:B------:R-:W-:-:S04]  /*0a00*/  UIADD3 UR10, UPT, UPT, -UR4, 0x100000, URZ ;  /* 0x00100000040a7890 */ /* 0x000fc8000fffe1ff */
[----:B------:R-:W-:Y:S02]  /*0a10*/  USHF.L.U32 UR11, UR10, 0xb, URZ ;  /* 0x0000000b0a0b7899 */ /* 0x000fe400080006ff */
[----:B------:R-:W-:Y:S02]  /*0a20*/  USHF.L.U32 UR10, UR10, 0x1, URZ ;  /* 0x000000010a0a7899 */ /* 0x000fe400080006ff */
[----:B------:R-:W-:-:S04]  /*0a30*/  UIADD3 UR12, UPT, UPT, -UR9, 0x100000, URZ ;  /* 0x00100000090c7890 */ /* 0x000fc8000fffe1ff */
[----:B------:R-:W-:Y:S02]  /*0a40*/  USHF.L.U32 UR13, UR12, 0xb, URZ ;  /* 0x0000000b0c0d7899 */ /* 0x000fe400080006ff */
[----:B------:R-:W-:Y:S02]  /*0a50*/  USHF.L.U32 UR12, UR12, 0x1, URZ ;  /* 0x000000010c0c7899 */ /* 0x000fe400080006ff */
[----:B-1----:R-:W-:Y:S01]  /*0a60*/  ULEA UR5, UR5, UR7, 0x18 ;  /* 0x0000000705057291 */ /* 0x002fe2000f8ec0ff */
[----:B------:R-:W1:Y:S11]  /*0a70*/  FENCE.VIEW.ASYNC.S ;  /* 0x00000000000073c6 */ /* 0x000e760000000000 */
[----:B-1----:R2:W1:Y:S01]  /*0a80*/  SYNCS.EXCH.64 URZ, [UR5+0xd0], UR10 ;  /* 0x0000d00a05ff75b2 */ /* 0x0024620008000100 */
[----:B------:R2:W1:Y:S01]  /*0a90*/  SYNCS.EXCH.64 URZ, [UR5+0xe0], UR12 ;  /* 0x0000e00c05ff75b2 */ /* 0x0004620008000100 */
[----:B------:R2:W1:Y:S01]  /*0aa0*/  SYNCS.EXCH.64 URZ, [UR5+0xd8], UR10 ;  /* 0x0000d80a05ff75b2 */ /* 0x0004620008000100 */
[----:B------:R2:W1:Y:S02]  /*0ab0*/  SYNCS.EXCH.64 URZ, [UR5+0xe8], UR12 ;  /* 0x0000e80c05ff75b2 */ /* 0x0004640008000100 */
[----:B--2---:R-:W-:Y:S01]  /*0ac0*/  NOP ;  /* 0x0000000000007918 */ /* 0x004fe20000000000 */
.L_x_12:
        /* <DEDUP_REMOVED lines=26> */
.L_x_13:
        /* <DEDUP_REMOVED lines=18> */
.L_x_14:
[----:B-1----:R-:W1:Y:S01]  /*0d90*/  S2UR UR5, SR_CTAID.X ;  /* 0x00000000000579c3 */ /* 0x002e620000002500 */
[----:B------:R-:W-:-:S05]  /*0da0*/  CS2R.32 R68, SR_CgaSize ;  /* 0x0000000000447805 */ /* 0x000fca0000008a00 */
[----:B------:R-:W-:-:S05]  /*0db0*/  IMAD R68, R68, -0xa0, RZ ;  /* 0xffffff6044447824 */ /* 0x000fca00078e02ff */
[----:B------:R-:W-:-:S14]  /*0dc0*/  R2UR UR9, R68 ;  /* 0x00000000440972ca */ /* 0x000fdc00000e0000 */
[----:B------:R-:W2:Y:S01]  /*0dd0*/  LDCU UR9, c[0x0][UR9+0x2b0] ;  /* 0x00005600090977ac */ /* 0x000ea20008000800 */
[----:B------:R-:W-:Y:S01]  /*0de0*/  NOP ;  /* 0x0000000000007918 */ /* 0x000fe20000000000 */
[----:B------:R-:W-:-:S05]  /*0df0*/  CS2R.32 R68, SR_CgaSize ;  /* 0x0000000000447805 */ /* 0x000fca0000008a00 */
[----:B------:R-:W-:-:S05]  /*0e00*/  IMAD R68, R68, -0xa0, RZ ;  /* 0xffffff6044447824 */ /* 0x000fca00078e02ff */
[----:B------:R-:W-:-:S14]  /*0e10*/  R2UR UR7, R68 ;  /* 0x00000000440772ca */ /* 0x000fdc00000e0000 */
[----:B------:R-:W3:Y:S01]  /*0e20*/  LDCU UR7, c[0x0][UR7+0x2b4] ;  /* 0x00005680070777ac */ /* 0x000ee20008000800 */
[----:B------:R-:W4:Y:S08]  /*0e30*/  S2UR UR4, SR_CTAID.Y ;  /* 0x00000000000479c3 */ /* 0x000f300000002600 */
[----:B------:R-:W3:Y:S01]  /*0e40*/  LDC R9, c[0x0][0xb24] ;  /* 0x0002c900ff097b82 */ /* 0x000ee20000000800 */
[----:B-1----:R-:W-:-:S02]  /*0e50*/  I2FP.F32.U32 R4, UR5 ;  /* 0x0000000500047c45 */ /* 0x002fc40008201000 */
[----:B------:R-:W-:-:S05]  /*0e60*/  CS2R.32 R5, SR_CgaSize ;  /* 0x0000000000057805 */ /* 0x000fca0000008a00 */
[----:B------:R-:W-:-:S06]  /*0e70*/  IMAD R5, R5, -0xa0, RZ ;  /* 0xffffff6005057824 */ /* 0x000fcc00078e02ff */
[----:B------:R-:W1:Y:S01]  /*0e80*/  LDC R5, c[0x0][R5+0x2a0] ;  /* 0x0000a80005057b82 */ /* 0x000e620000000800 */
[----:B------:R-:W-:Y:S01]  /*0e90*/  MOV R21, UR5 ;  /* 0x0000000500157c02 */ /* 0x000fe20008000f00 */
[----:B--2---:R-:W-:Y:S01]  /*0ea0*/  FMUL R4, R4, UR9 ;  /* 0x0000000904047c20 */ /* 0x004fe20008400000 */
[----:B----4-:R-:W-:Y:S02]  /*0eb0*/  I2FP.F32.U32 R2, UR4 ;  /* 0x0000000400027c45 */ /* 0x010fe40008201000 */
[----:B------:R-:W-:-:S05]  /*0ec0*/  CS2R.32 R3, SR_CgaSize ;  /* 0x0000000000037805 */ /* 0x000fca0000008a00 */
[----:B------:R-:W-:-:S06]  /*0ed0*/  IMAD R3, R3, -0xa0, RZ ;  /* 0xffffff6003037824 */ /* 0x000fcc00078e02ff */
[----:B------:R-:W2:Y:S01]  /*0ee0*/  LDC R3, c[0x0][R3+0x2a4] ;  /* 0x0000a90003037b82 */ /* 0x000ea20000000800 */
[----:B------:R-:W4:Y:S01]  /*0ef0*/  F2I.U32.TRUNC.NTZ R68, R4 ;  /* 0x0000000400447305 */ /* 0x000f22000020f000 */
[----:B------:R-:W-:Y:S01]  /*0f00*/  MOV R20, UR4 ;  /* 0x0000000400147c02 */ /* 0x000fe20008000f00 */
[----:B---3--:R-:W-:-:S05]  /*0f10*/  FMUL R2, R2, UR7 ;  /* 0x0000000702027c20 */ /* 0x008fca0008400000 */
[----:B------:R-:W-:Y:S01]  /*0f20*/  BAR.SYNC.DEFER_BLOCKING 0x0 ;  /* 0x0000000000007b1d */ /* 0x000fe20000010000 */
[----:B------:R-:W-:-:S05]  /*0f30*/  ISETP.GE.AND P0, PT, R9, 0x1, PT ;  /* 0x000000010900780c */ /* 0x000fca0003f06270 */
[----:B------:R-:W3:Y:S02]  /*0f40*/  F2I.U32.TRUNC.NTZ R66, R2 ;  /* 0x0000000200427305 */ /* 0x000ee4000020f000 */
[----:B------:R-:W2:Y:S01]  /*0f50*/  S2UR UR36, SR_CTAID.Z ;  /* 0x00000000002479c3 */ /* 0x000ea20000002700 */
[----:B----4-:R-:W-:-:S05]  /*0f60*/  IADD3 R68, PT, PT, -R68, RZ, RZ ;  /* 0x000000ff44447210 */ /* 0x010fca0007ffe1ff */
[----:B-1----:R-:W-:Y:S01]  /*0f70*/  IMAD R68, R5, R68, UR5 ;  /* 0x0000000505447e24 */ /* 0x002fe2000f8e0244 */
[----:B---3--:R-:W-:-:S05]  /*0f80*/  IADD3 R66, PT, PT, -R66, RZ, RZ ;  /* 0x000000ff42427210 */ /* 0x008fca0007ffe1ff */
[----:B--2---:R-:W-:Y:S01]  /*0f90*/  IMAD R66, R3, R66, UR4 ;  /* 0x0000000403427e24 */ /* 0x004fe2000f8e0242 */
[----:B------:R-:W-:Y:S06]  /*0fa0*/  @!P0 BRA `(.L_x_15) ;  /* 0x0000000000b88947 */ /* 0x000fec0003800000 */
[----:B------:R-:W1:Y:S01]  /*0fb0*/  LDC.64 R4, c[0x0][0xb18] ;  /* 0x0002c600ff047b82 */ /* 0x000e620000000a00 */
[----:B------:R-:W-:-:S07]  /*0fc0*/  ISETP.NE.AND P0, PT, R9, 0x1, PT ;  /* 0x000000010900780c */ /* 0x000fce0003f05270 */
[----:B------:R-:W2:Y:S08]  /*0fd0*/  LDC R10, c[0x0][0xb0c] ;  /* 0x0002c300ff0a7b82 */ /* 0x000eb00000000800 */
[----:B------:R-:W3:Y:S08]  /*0fe0*/  LDC R11, c[0x0][0x370] ;  /* 0x0000dc00ff0b7b82 */ /* 0x000ef00000000800 */
[----:B------:R-:W4:Y:S01]  /*0ff0*/  LDC R12, c[0x0][0x374] ;  /* 0x0000dd00ff0c7b82 */ /* 0x000f220000000800 */
[----:B-1----:R-:W-:-:S07]  /*1000*/  ISETP.NE.AND P1, PT, R4, 0x1, PT ;  /* 0x000000010400780c */ /* 0x002fce0003f25270 */
[----:B------:R-:W3:Y:S01]  /*1010*/  LDC.64 R6, c[0x0][0xb10] ;  /* 0x0002c400ff067b82 */ /* 0x000ee20000000a00 */
[----:B--2---:R-:W-:-:S07]  /*1020*/  ISETP.NE.AND P2, PT, R10, 0x1, PT ;  /* 0x000000010a00780c */ /* 0x004fce0003f45270 */
[----:B------:R-:W1:Y:S08]  /*1030*/  LDC R8, c[0x0][0xb20] ;  /* 0x0002c800ff087b82 */ /* 0x000e700000000800 */
[----:B------:R-:W2:Y:S01]  /*1040*/  LDC.64 R2, c[0x0][0xb28] ;  /* 0x0002ca00ff027b82 */ /* 0x000ea20000000a00 */
[----:B----4-:R-:W-:-:S04]  /*1050*/  IMAD.HI.U32 R13, R12, R5, RZ ;  /* 0x000000050c0d7227 */ /* 0x010fc800078e00ff */
[----:B------:R-:W-:-:S04]  /*1060*/  IMAD.HI.U32 R5, R20, R5, RZ ;  /* 0x0000000514057227 */ /* 0x000fc800078e00ff */
[----:B---3--:R-:W-:-:S04]  /*1070*/  IMAD.HI.U32 R14, R11, R6, RZ ;  /* 0x000000060b0e7227 */ /* 0x008fc800078e00ff */
[C---:B------:R-:W-:Y:S01]  /*1080*/  IMAD.HI.U32 R16, R21.reuse, R6, RZ ;  /* 0x0000000615107227 */ /* 0x040fe200078e00ff */
[-C--:B------:R-:W-:Y:S02]  /*1090*/  @P2 SHF.R.U32.HI R11, RZ, R7.reuse, R14 ;  /* 0x00000007ff0b2219 */ /* 0x080fe4000001160e */
[-C--:B-1----:R-:W-:Y:S02]  /*10a0*/  @P1 SHF.R.U32.HI R12, RZ, R8.reuse, R13 ;  /* 0x00000008ff0c1219 */ /* 0x082fe4000001160d */
[----:B------:R-:W-:Y:S02]  /*10b0*/  SHF.R.U32.HI R5, RZ, R8, R5 ;  /* 0x00000008ff057219 */ /* 0x000fe40000011605 */
[----:B------:R-:W-:Y:S02]  /*10c0*/  SHF.R.U32.HI R16, RZ, R7, R16 ;  /* 0x00000007ff107219 */ /* 0x000fe40000011610 */
[----:B------:R-:W-:Y:S01]  /*10d0*/  SEL R5, R20, R5, !P1 ;  /* 0x0000000514057207 */ /* 0x000fe20004800000 */
[----:B--2---:R-:W-:Y:S01]  /*10e0*/  IMAD.HI.U32 R14, R12, R2, RZ ;  /* 0x000000020c0e7227 */ /* 0x004fe200078e00ff */
[----:B------:R-:W-:-:S02]  /*10f0*/  SEL R7, R21, R16, !P2 ;  /* 0x0000001015077207 */ /* 0x000fc40005000000 */
[----:B------:R-:W-:Y:S01]  /*1100*/  IADD3 R13, PT, PT, -R5, RZ, RZ ;  /* 0x000000ff050d7210 */ /* 0x000fe20007ffe1ff */
[----:B------:R-:W-:Y:S01]  /*1110*/  IMAD.HI.U32 R6, R11, R2, RZ ;  /* 0x000000020b067227 */ /* 0x000fe200078e00ff */
[----:B------:R-:W-:-:S03]  /*1120*/  @P0 SHF.R.U32.HI R12, RZ, R3, R14 ;  /* 0x00000003ff0c0219 */ /* 0x000fc6000001160e */
[----:B------:R-:W-:Y:S01]  /*1130*/  IMAD R13, R4, R13, R20 ;  /* 0x0000000d040d7224 */ /* 0x000fe200078e0214 */
[----:B------:R-:W-:Y:S01]  /*1140*/  @P0 SHF.R.U32.HI R11, RZ, R3, R6 ;  /* 0x00000003ff0b0219 */ /* 0x000fe20000011606 */
[----:B------:R-:W-:-:S04]  /*1150*/  IMAD R12, R12, R9, RZ ;  /* 0x000000090c0c7224 */ /* 0x000fc800078e02ff */
[----:B------:R-:W-:Y:S01]  /*1160*/  IMAD R6, R11, R9, RZ ;  /* 0x000000090b067224 */ /* 0x000fe200078e02ff */
[----:B------:R-:W-:-:S04]  /*1170*/  ISETP.GE.AND P1, PT, R5, R12, PT ;  /* 0x0000000c0500720c */ /* 0x000fc80003f26270 */
[----:B------:R-:W-:Y:S01]  /*1180*/  ISETP.GE.OR P1, PT, R7, R6, P1 ;  /* 0x000000060700720c */ /* 0x000fe20000f26670 */
[----:B------:R-:W-:-:S05]  /*1190*/  IMAD.HI.U32 R6, R5, R2, RZ ;  /* 0x0000000205067227 */ /* 0x000fca00078e00ff */
[----:B------:R-:W-:-:S04]  /*11a0*/  SHF.R.U32.HI R6, RZ, R3, R6 ;  /* 0x00000003ff067219 */ /* 0x000fc80000011606 */
[----:B------:R-:W-:-:S03]  /*11b0*/  SEL R6, R5, R6, !P0 ;  /* 0x0000000605067207 */ /* 0x000fc60004000000 */
[----:B------:R-:W-:Y:S01]  /*11c0*/  @!P1 IMAD.HI.U32 R8, R7, R2, RZ ;  /* 0x0000000207089227 */ /* 0x000fe200078e00ff */
[----:B------:R-:W-:-:S04]  /*11d0*/  IADD3 R2, PT, PT, -R6, RZ, RZ ;  /* 0x000000ff06027210 */ /* 0x000fc80007ffe1ff */
[----:B------:R-:W-:Y:S01]  /*11e0*/  @!P1 SHF.R.U32.HI R8, RZ, R3, R8 ;  /* 0x00000003ff089219 */ /* 0x000fe20000011608 */
[----:B------:R-:W-:-:S03]  /*11f0*/  IMAD R2, R9, R2, R5 ;  /* 0x0000000209027224 */ /* 0x000fc600078e0205 */
[----:B------:R-:W-:-:S05]  /*1200*/  @!P1 SEL R3, R7, R8, !P0 ;  /* 0x0000000807039207 */ /* 0x000fca0004000000 */
[--C-:B------:R-:W-:Y:S02]  /*1210*/  @!P1 IMAD.IADD R6, R6, 0x1, -R3.reuse ;  /* 0x0000000106069824 */ /* 0x100fe400078e0a03 */
[----:B------:R-:W-:Y:S01]  /*1220*/  @!P1 IMAD R3, R2, R11, R3 ;  /* 0x0000000b02039224 */ /* 0x000fe200078e0203 */
[----:B------:R-:W-:Y:S01]  /*1230*/  IADD3 R2, PT, PT, -R7, RZ, RZ ;  /* 0x000000ff07027210 */ /* 0x000fe20007ffe1ff */
[----:B------:R-:W-:Y:S02]  /*1240*/  @!P1 IMAD R5, R6, R9, R7 ;  /* 0x0000000906059224 */ /* 0x000fe400078e0207 */
[----:B------:R-:W-:Y:S02]  /*1250*/  @!P1 IMAD.MOV.U32 R7, RZ, RZ, R3 ;  /* 0x000000ffff079224 */ /* 0x000fe400078e0003 */
[----:B------:R-:W-:Y:S02]  /*1260*/  IMAD R2, R10, R2, R21 ;  /* 0x000000020a027224 */ /* 0x000fe400078e0215 */
[----:B------:R-:W-:-:S02]  /*1270*/  IMAD R20, R5, R4, R13 ;  /* 0x0000000405147224 */ /* 0x000fc400078e020d */
[----:B------:R-:W-:Y:S02]  /*1280*/  IMAD R21, R7, R10, R2 ;  /* 0x0000000a07157224 */ /* 0x000fe400078e0202 */
.L_x_15:
[----:B------:R-:W1:Y:S01]  /*1290*/  LDCU UR4, c[0x0][0xb30] ;  /* 0x00016600ff0477ac */ /* 0x000e620008000800 */
[----:B------:R-:W2:Y:S08]  /*12a0*/  S2UR UR37, SR_CgaCtaId ;  /* 0x00000000002579c3 */ /* 0x000eb00000008800 */
[----:B------:R-:W3:Y:S01]  /*12b0*/  LDC R26, c[0x0][0xb24] ;  /* 0x0002c900ff1a7b82 */ /* 0x000ee20000000800 */
[----:B-1----:R-:W-:-:S09]  /*12c0*/  UISETP.NE.AND UP1, UPT, UR4, 0x1, UPT ;  /* 0x000000010400788c */ /* 0x002fd2000bf25270 */
[----:B--2---:R-:W-:Y:S05]  /*12d0*/  BRA.U UP1, `(.L_x_16) ;  /* 0x0000000101407547 */ /* 0x004fea000b800000 */
[----:B------:R-:W1:Y:S08]  /*12e0*/  LDC.64 R4, c[0x0][0xb10] ;  /* 0x0002c400ff047b82 */ /* 0x000e700000000a00 */
[----:B------:R-:W2:Y:S08]  /*12f0*/  LDC.64 R2, c[0x0][0xb18] ;  /* 0x0002c600ff027b82 */ /* 0x000eb00000000a00 */
[----:B------:R-:W4:Y:S08]  /*1300*/  LDC R6, c[0x0][0xb20] ;  /* 0x0002c800ff067b82 */ /* 0x000f300000000800 */
[----:B------:R-:W3:Y:S01]  /*1310*/  LDC R8, c[0x0][0xb0c] ;  /* 0x0002c300ff087b82 */ /* 0x000ee20000000800 */
[----:B-1----:R-:W-:-:S05]  /*1320*/  IMAD.HI.U32 R4, R21, R4, RZ ;  /* 0x0000000415047227 */ /* 0x002fca00078e00ff */
[----:B------:R-:W-:Y:S01]  /*1330*/  SHF.R.U32.HI R4, RZ, R5, R4 ;  /* 0x00000005ff047219 */ /* 0x000fe20000011604 */
[----:B--2---:R-:W-:Y:S01]  /*1340*/  IMAD.HI.U32 R3, R20, R3, RZ ;  /* 0x0000000314037227 */ /* 0x004fe200078e00ff */
[----:B------:R-:W-:-:S04]  /*1350*/  ISETP.NE.AND P0, PT, R2, 0x1, PT ;  /* 0x000000010200780c */ /* 0x000fc80003f05270 */
[----:B----4-:R-:W-:-:S04]  /*1360*/  SHF.R.U32.HI R3, RZ, R6, R3 ;  /* 0x00000006ff037219 */ /* 0x010fc80000011603 */
[----:B------:R-:W-:Y:S02]  /*1370*/  SEL R3, R20, R3, !P0 ;  /* 0x0000000314037207 */ /* 0x000fe40004000000 */
[----:B---3--:R-:W-:-:S04]  /*1380*/  ISETP.NE.AND P1, PT, R8, 0x1, PT ;  /* 0x000000010800780c */ /* 0x008fc80003f25270 */
[----:B------:R-:W-:-:S05]  /*1390*/  SEL R4, R21, R4, !P1 ;  /* 0x0000000415047207 */ /* 0x000fca0004800000 */
[----:B------:R-:W-:Y:S02]  /*13a0*/  IMAD.IADD R5, R3, 0x1, -R4 ;  /* 0x0000000103057824 */ /* 0x000fe400078e0a04 */
[----:B------:R-:W-:Y:S02]  /*13b0*/  IMAD.IADD R3, R4, 0x1, -R3 ;  /* 0x0000000104037824 */ /* 0x000fe400078e0a03 */
[----:B------:R-:W-:Y:S02]  /*13c0*/  IMAD R21, R5, R8, R21 ;  /* 0x0000000805157224 */ /* 0x000fe400078e0215 */
[----:B------:R-:W-:-:S07]  /*13d0*/  IMAD R20, R3, R2, R20 ;  /* 0x0000000203147224 */ /* 0x000fce00078e0214 */
.L_x_16:
[----:B------:R-:W-:Y:S01]  /*13e0*/  BAR.SYNC.DEFER_BLOCKING 0x0 ;  /* 0x0000000000007b1d */ /* 0x000fe20000010000 */
[----:B------:R-:W-:Y:S01]  /*13f0*/  UISETP.NE.AND UP1, UPT, UR8, 0x2, UPT ;  /* 0x000000020800788c */ /* 0x000fe2000bf25270 */
[----:B------:R-:W-:Y:S02]  /*1400*/  ISETP.NE.OR P5, PT, R0, 0x2, !P5 ;  /* 0x000000020000780c */ /* 0x000fe40006fa5670 */
[----:B------:R-:W-:-:S06]  /*1410*/  LOP3.LUT R2, R81, 0x1f, RZ, 0xc0, !PT ;  /* 0x0000001f51027812 */ /* 0x000fcc00078ec0ff */
[----:B------:R-:W-:Y:S05]  /*1420*/  BRA.U UP1, `(.L_x_17) ;  /* 0x0000001101f07547 */ /* 0x000fea000b800000 */
[----:B------:R-:W1:Y:S01]  /*1430*/  LDCU UR13, c[0x0][0x38c] ;  /* 0x00007180ff0d77ac */ /* 0x000e620008000800 */
[----:B------:R-:W2:Y:S01]  /*1440*/  LDC R9, c[0x0][0x370] ;  /* 0x0000dc00ff097b82 */ /* 0x000ea20000000800 */
[----:B------:R-:W-:Y:S01]  /*1450*/  PLOP3.LUT P1, PT, PT, PT, UP2, 0x80, 0x8 ;  /* 0x000000000008781c */ /* 0x000fe20003f2f028 */
[----:B------:R-:W-:Y:S01]  /*1460*/  HFMA2 R12, -RZ, RZ, 0, 0 ;  /* 0x00000000ff0c7431 */ /* 0x000fe200000001ff */
[----:B------:R-:W-:Y:S01]  /*1470*/  ISETP.EQ.OR P4, PT, R2, RZ, P5 ;  /* 0x000000ff0200720c */ /* 0x000fe20002f82670 */
[----:B------:R-:W-:Y:S01]  /*1480*/  IMAD.MOV.U32 R15, RZ, RZ, 0x1 ;  /* 0x00000001ff0f7424 */ /* 0x000fe200078e00ff */
[----:B------:R-:W-:Y:S01]  /*1490*/  PLOP3.LUT P1, PT, P1, PT, PT, 0x8, 0x80 ;  /* 0x000000000080781c */ /* 0x000fe20000f2e170 */
[----:B------:R-:W-:Y:S01]  /*14a0*/  IMAD.MOV.U32 R14, RZ, RZ, RZ ;  /* 0x000000ffff0e7224 */ /* 0x000fe200078e00ff */
[----:B------:R-:W-:Y:S01]  /*14b0*/  MOV R8, 0x1 ;  /* 0x0000000100087802 */ /* 0x000fe20000000f00 */
[----:B------:R-:W4:Y:S01]  /*14c0*/  LDC R0, c[0x0][0x374] ;  /* 0x0000dd00ff007b82 */ /* 0x000f220000000800 */
[----:B------:R-:W-:Y:S01]  /*14d0*/  IMAD.MOV.U32 R10, RZ, RZ, RZ ;  /* 0x000000ffff0a7224 */ /* 0x000fe200078e00ff */
[----:B------:R-:W2:Y:S01]  /*14e0*/  LDCU.64 UR22, c[0x0][0x348] ;  /* 0x00006900ff1677ac */ /* 0x000ea20008000a00 */
[----:B------:R-:W-:Y:S01]  /*14f0*/  UMOV UR6, URZ ;  /* 0x000000ff00067c82 */ /* 0x000fe20008000000 */
[----:B-1----:R-:W-:-:S04]  /*1500*/  UIADD3 UR5, UPT, UPT, UR13, 0x1f, URZ ;  /* 0x0000001f0d057890 */ /* 0x002fc8000fffe0ff */
[----:B------:R-:W-:-:S04]  /*1510*/  USHF.R.S32.HI UR4, URZ, 0x1f, UR5 ;  /* 0x0000001fff047899 */ /* 0x000fc80008011405 */
[----:B------:R-:W-:-:S04]  /*1520*/  ULEA.HI UR4, UR4, UR5, URZ, 0x5 ;  /* 0x0000000504047291 */ /* 0x000fc8000f8f28ff */
[----:B------:R-:W-:Y:S02]  /*1530*/  USHF.R.S32.HI UR15, URZ, 0x5, UR4 ;  /* 0x00000005ff0f7899 */ /* 0x000fe40008011404 */
[----:B------:R-:W-:Y:S02]  /*1540*/  UIADD3 UR4, UPT, UPT, UR13, -0x1, URZ ;  /* 0xffffffff0d047890 */ /* 0x000fe4000fffe0ff */
[----:B------:R-:W-:Y:S02]  /*1550*/  UISETP.LT.U32.AND UP0, UPT, UR15, 0x8, UPT ;  /* 0x000000080f00788c */ /* 0x000fe4000bf01070 */
[----:B------:R-:W-:Y:S02]  /*1560*/  UISETP.GE.U32.AND UP1, UPT, UR4, -0x3f, UPT ;  /* 0xffffffc10400788c */ /* 0x000fe4000bf26070 */
[----:B------:R-:W-:Y:S02]  /*1570*/  USEL UR14, UR15, 0x8, UP0 ;  /* 0x000000080f0e7887 */ /* 0x000fe40008000000 */
[----:B------:R-:W-:-:S02]  /*1580*/  UIADD3 UR13, UPT, UPT, UR13, 0x3e, URZ ;  /* 0x0000003e0d0d7890 */ /* 0x000fc4000fffe0ff */
[----:B------:R-:W-:Y:S02]  /*1590*/  UIADD3 UR5, UPT, UPT, UR14, -0x1, URZ ;  /* 0xffffffff0e057890 */ /* 0x000fe4000fffe0ff */
[----:B------:R-:W-:-:S03]  /*15a0*/  UIADD3 UR7, UPT, UPT, UR15, -UR14, URZ ;  /* 0x8000000e0f077290 */ /* 0x000fc6000fffe0ff */
[----:B------:R-:W-:-:S04]  /*15b0*/  @UP1 UIADD3 UR5, UPT, UPT, UR14, URZ, URZ ;  /* 0x000000ff0e051290 */ /* 0x000fc8000fffe0ff */
[----:B--2---:R-:W-:-:S12]  /*15c0*/  UIADD3 UR5, UPT, UPT, UR5, 0x1, URZ ;  /* 0x0000000105057890 */ /* 0x004fd8000fffe0ff */
.L_x_35:
[----:B------:R-:W-:Y:S01]  /*15d0*/  UISETP.NE.AND UP0, UPT, UR37, URZ, UPT ;  /* 0x000000ff2500728c */ /* 0x000fe2000bf05270 */
[----:B------:R-:W1:Y:S08]  /*15e0*/  S2UR UR37, SR_CgaCtaId ;  /* 0x00000000002579c3 */ /* 0x000e700000008800 */
[----:B------:R-:W-:Y:S05]  /*15f0*/  BRA.U UP0, `(.L_x_18) ;  /* 0x0000000100347547 */ /* 0x000fea000b800000 */
[----:B------:R-:W2:Y:S01]  /*1600*/  S2R R2, SR_CgaCtaId ;  /* 0x0000000000027919 */ /* 0x000ea20000008800 */
[----:B------:R-:W-:-:S04]  /*1610*/  MOV R3, 0x400 ;  /* 0x0000040000037802 */ /* 0x000fc80000000f00 */
[----:B--2---:R-:W-:Y:S02]  /*1620*/  LEA R3, R2, R3, 0x18 ;  /* 0x0000000302037211 */ /* 0x004fe400078ec0ff */
[----:B------:R-:W-:-:S03]  /*1630*/  SHF.L.U32 R2, R8, 0x1f, RZ ;  /* 0x0000001f08027819 */ /* 0x000fc600000006ff */
[----:B------:R-:W-:-:S04]  /*1640*/  IMAD R3, R10, 0x8, R3 ;  /* 0x000000080a037824 */ /* 0x000fc800078e0203 */
[----:B------:R-:W2:Y:S02]  /*1650*/  SYNCS.PHASECHK.TRANS64.TRYWAIT P0, [R3+URZ+0x140], R2 ;  /* 0x00014002030075a7 */ /* 0x000ea400080011ff */
[----:B--2---:R-:W-:Y:S05]  /*1660*/  @!P0 BRA `(.L_x_19) ;  /* 0x0000006c00508947 */ /* 0x004fea0003800000 */
.L_x_135:
[----:B------:R-:W-:Y:S01]  /*1670*/  VIADD R10, R10, 0x1 ;  /* 0x000000010a0a7836 */ /* 0x000fe20000000000 */
[----:B------:R2:W-:Y:S04]  /*1680*/  SYNCS.ARRIVE.TRANS64.A1T0 RZ, [R3+URZ+0x130], RZ ;  /* 0x000130ff03ff79a7 */ /* 0x0005e800081000ff */
[----:B------:R-:W-:-:S04]  /*1690*/  ISETP.NE.AND P0, PT, R10, 0x2, PT ;  /* 0x000000020a00780c */ /* 0x000fc80003f05270 */
[----:B------:R-:W-:Y:S02]  /*16a0*/  SEL R10, R10, RZ, P0 ;  /* 0x000000ff0a0a7207 */ /* 0x000fe40000000000 */
[----:B--2---:R-:W-:-:S04]  /*16b0*/  SEL R3, RZ, 0x1, P0 ;  /* 0x00000001ff037807 */ /* 0x004fc80000000000 */
[----:B------:R-:W-:-:S07]  /*16c0*/  LOP3.LUT R8, R8, R3, RZ, 0x3c, !PT ;  /* 0x0000000308087212 */ /* 0x000fce00078e3cff */
.L_x_18:
[----:B------:R-:W-:Y:S01]  /*16d0*/  UMOV UR4, 0x400 ;  /* 0x0000040000047882 */ /* 0x000fe20000000000 */
[----:B------:R-:W-:Y:S01]  /*16e0*/  SHF.L.U32 R2, R15, 0x1f, RZ ;  /* 0x0000001f0f027819 */ /* 0x000fe200000006ff */
[----:B-1----:R-:W-:Y:S01]  /*16f0*/  ULEA UR4, UR37, UR4, 0x18 ;  /* 0x0000000425047291 */ /* 0x002fe2000f8ec0ff */
[----:B------:R-:W-:Y:S01]  /*1700*/  R2UR UR35, R21 ;  /* 0x00000000152372ca */ /* 0x000fe200000e0000 */
[----:B------:R-:W-:Y:S01]  /*1710*/  UISETP.GE.U32.AND UP0, UPT, UR13, 0x3f, UPT ;  /* 0x0000003f0d00788c */ /* 0x000fe2000bf06070 */
[----:B------:R-:W-:Y:S01]  /*1720*/  R2UR UR11, R20 ;  /* 0x00000000140b72ca */ /* 0x000fe200000e0000 */
[----:B------:R-:W-:Y:S01]  /*1730*/  ULEA UR8, UR6, UR4, 0x3 ;  /* 0x0000000406087291 */ /* 0x000fe2000f8e18ff */
[----:B------:R-:W-:-:S08]  /*1740*/  UMOV UR24, URZ ;  /* 0x000000ff00187c82 */ /* 0x000fd00008000000 */
[----:B------:R1:W2:Y:S01]  /*1750*/  SYNCS.PHASECHK.TRANS64.TRYWAIT P0, [UR8+0x40], R2 ;  /* 0x00004002ff0075a7 */ /* 0x0002a20008001108 */
[----:B------:R-:W-:Y:S02]  /*1760*/  USHF.L.U32 UR35, UR35, 0x7, URZ ;  /* 0x0000000723237899 */ /* 0x000fe400080006ff */
[----:B------:R-:W-:Y:S01]  /*1770*/  USHF.L.U32 UR11, UR11, 0x6, URZ ;  /* 0x000000060b0b7899 */ /* 0x000fe200080006ff */
[----:B------:R-:W-:Y:S11]  /*1780*/  BRA.U !UP0, `(.L_x_20) ;  /* 0x0000000108a87547 */ /* 0x000ff6000b800000 */
[----:B------:R-:W-:Y:S01]  /*1790*/  UMOV UR16, URZ ;  /* 0x000000ff00107c82 */ /* 0x000fe20008000000 */
[----:B------:R-:W-:-:S05]  /*17a0*/  UMOV UR17, UR6 ;  /* 0x0000000600117c82 */ /* 0x000fca0008000000 */
.L_x_25:
[----:B-1----:R-:W-:Y:S01]  /*17b0*/  ULEA UR33, UR17, UR4, 0x3 ;  /* 0x0000000411217291 */ /* 0x002fe2000f8e18ff */
[----:B--2---:R-:W-:Y:S01]  /*17c0*/  @!P5 MOV R3, 0x6000 ;  /* 0x000060000003d802 */ /* 0x004fe20000000f00 */
[----:B--2---:R-:W-:Y:S10]  /*17d0*/  @P0 BRA `(.L_x_21) ;  /* 0x00000000000c0947 */ /* 0x004ff40003800000 */
[----:B------:R-:W-:-:S04]  /*17e0*/  SHF.L.U32 R5, R15, 0x1f, RZ ;  /* 0x0000001f0f057819 */ /* 0x000fc800000006ff */
[----:B------:R-:W2:Y:S02]  /*17f0*/  SYNCS.PHASECHK.TRANS64.TRYWAIT P0, [UR33+0x40], R5 ;  /* 0x00004005ff0075a7 */ /* 0x000ea40008001121 */
[----:B--2---:R-:W-:Y:S05]  /*1800*/  @!P0 BRA `(.L_x_22) ;  /* 0x0000006800fc8947 */ /* 0x004fea0003800000 */
.L_x_21:
[----:B------:R2:W-:Y:S01]  /*1810*/  @!P5 SYNCS.ARRIVE.TRANS64 RZ, [UR33], R3 ;  /* 0x00000003ffffd9a7 */ /* 0x0005e20008000021 */
[----:B------:R-:W-:Y:S04]  /*1820*/  BSSY.RECONVERGENT B0, `(.L_x_23) ;  /* 0x0000003000007945 */ /* 0x000fe80003800200 */
[----:B------:R-:W-:Y:S05]  /*1830*/  @P4 BRA `(.L_x_24) ;  /* 0x0000000000044947 */ /* 0x000fea0003800000 */
[----:B------:R-:W-:Y:S05]  /*1840*/  BPT.TRAP 0x1 ;  /* 0x000000040000795c */ /* 0x000fea0000300000 */
.L_x_24:
[----:B------:R-:W-:Y:S05]  /*1850*/  BSYNC.RECONVERGENT B0 ;  /* 0x0000000000007941 */ /* 0x000fea0003800200 */
.L_x_23:
[----:B------:R-:W-:Y:S02]  /*1860*/  UIADD3 UR6, UPT, UPT, UR17, 0x1, URZ ;  /* 0x0000000111067890 */ /* 0x000fe4000fffe0ff */
[----:B------:R-:W-:Y:S02]  /*1870*/  ULEA UR32, UR17, UR4, 0xe ;  /* 0x0000000411207291 */ /* 0x000fe4000f8e70ff */
[----:B------:R-:W-:Y:S02]  /*1880*/  UISETP.NE.AND UP0, UPT, UR6, 0x8, UPT ;  /* 0x000000080600788c */ /* 0x000fe4000bf05270 */
[----:B------:R-:W-:Y:S02]  /*1890*/  UIADD3 UR26, UP1, UPT, UR22, 0x80, URZ ;  /* 0x00000080161a7890 */ /* 0x000fe4000ff3e0ff */
[----:B------:R-:W-:Y:S02]  /*18a0*/  USEL UR9, URZ, 0x1, UP0 ;  /* 0x00000001ff097887 */ /* 0x000fe40008000000 */
[----:B------:R-:W-:-:S02]  /*18b0*/  USEL UR6, UR6, URZ, UP0 ;  /* 0x000000ff06067287 */ /* 0x000fc40008000000 */
[----:B------:R-:W-:Y:S02]  /*18c0*/  UIADD3 UR20, UP0, UPT, UR22, 0x180, URZ ;  /* 0x0000018016147890 */ /* 0x000fe4000ff1e0ff */
[----:B------:R-:W-:Y:S01]  /*18d0*/  ULEA UR8, UR6, UR4, 0x3 ;  /* 0x0000000406087291 */ /* 0x000fe2000f8e18ff */
[----:B------:R-:W-:Y:S01]  /*18e0*/  LOP3.LUT R15, R15, UR9, RZ, 0x3c, !PT ;  /* 0x000000090f0f7c12 */ /* 0x000fe2000f8e3cff */
[----:B------:R-:W-:Y:S02]  /*18f0*/  USHF.L.U32 UR34, UR16, 0x5, URZ ;  /* 0x0000000510227899 */ /* 0x000fe400080006ff */
[----:B------:R-:W-:Y:S01]  /*1900*/  UIADD3.X UR27, UPT, UPT, URZ, UR23, URZ, UP1, !UPT ;  /* 0x00000017ff1b7290 */ /* 0x000fe20008ffe4ff */
[----:B-1----:R-:W-:Y:S01]  /*1910*/  SHF.L.U32 R2, R15, 0x1f, RZ ;  /* 0x0000001f0f027819 */ /* 0x002fe200000006ff */
[----:B------:R-:W-:Y:S02]  /*1920*/  UIADD3 UR32, UPT, UPT, UR32, 0x8400, URZ ;  /* 0x0000840020207890 */ /* 0x000fe4000fffe0ff */
[----:B------:R-:W-:Y:S01]  /*1930*/  UIADD3.X UR21, UPT, UPT, URZ, UR23, URZ, UP0, !UPT ;  /* 0x00000017ff157290 */ /* 0x000fe200087fe4ff */
[----:B------:R1:W1:Y:S01]  /*1940*/  SYNCS.PHASECHK.TRANS64.TRYWAIT P0, [UR8+0x40], R2 ;  /* 0x00004002ff0075a7 */ /* 0x0002620008001108 */
[----:B------:R-:W-:Y:S01]  /*1950*/  ULEA UR8, UR17, UR4, 0xd ;  /* 0x0000000411087291 */ /* 0x000fe2000f8e68ff */
[----:B------:R-:W-:Y:S01]  /*1960*/  UMOV UR18, 0x0 ;  /* 0x0000000000127882 */ /* 0x000fe20000000000 */
[----:B------:R-:W-:-:S02]  /*1970*/  UMOV UR19, 0x10000000 ;  /* 0x1000000000137882 */ /* 0x000fc40000000000 */
[----:B------:R-:W-:Y:S01]  /*1980*/  UIADD3 UR8, UPT, UPT, UR8, 0x28400, URZ ;  /* 0x0002840008087890 */ /* 0x000fe2000fffe0ff */
[----:B------:R1:W-:Y:S01]  /*1990*/  UTMALDG.3D [UR32], [UR26], desc[UR18] ;  /* 0x000012201a0075b4 */ /* 0x0003e20008011000 */
[----:B------:R-:W-:Y:S01]  /*19a0*/  UMOV UR12, UR36 ;  /* 0x00000024000c7c82 */ /* 0x000fe20008000000 */
[----:B------:R-:W-:Y:S01]  /*19b0*/  UMOV UR9, UR33 ;  /* 0x0000002100097c82 */ /* 0x000fe20008000000 */
[----:B------:R-:W-:Y:S01]  /*19c0*/  UMOV UR10, UR34 ;  /* 0x00000022000a7c82 */ /* 0x000fe20008000000 */
[----:B------:R-:W-:Y:S01]  /*19d0*/  UIADD3 UR16, UPT, UPT, UR16, 0x1, URZ ;  /* 0x0000000110107890 */ /* 0x000fe2000fffe0ff */
[----:B------:R-:W-:Y:S01]  /*19e0*/  UMOV UR24, UR5 ;  /* 0x0000000500187c82 */ /* 0x000fe20008000000 */
[----:B------:R-:W-:Y:S02]  /*19f0*/  UMOV UR17, UR6 ;  /* 0x0000000600117c82 */ /* 0x000fe40008000000 */
[----:B------:R1:W-:Y:S01]  /*1a00*/  UTMALDG.3D [UR8], [UR20], desc[UR18] ;  /* 0x00001208140075b4 */ /* 0x0003e20008011000 */
[----:B------:R-:W-:-:S09]  /*1a10*/  UISETP.NE.AND UP0, UPT, UR16, UR5, UPT ;  /* 0x000000051000728c */ /* 0x000fd2000bf05270 */
[----:B------:R-:W-:Y:S05]  /*1a20*/  BRA.U UP0, `(.L_x_25) ;  /* 0xfffffffd00607547 */ /* 0x000fea000b83ffff */
.L_x_20:
[----:B-1----:R-:W-:Y:S01]  /*1a30*/  ULEA UR8, UR6, UR4, 0x3 ;  /* 0x0000000406087291 */ /* 0x002fe2000f8e18ff */
[----:B------:R-:W-:Y:S01]  /*1a40*/  SHF.L.U32 R2, R15, 0x1f, RZ ;  /* 0x0000001f0f027819 */ /* 0x000fe200000006ff */
[----:B------:R-:W-:Y:S01]  /*1a50*/  @!P1 SYNCS.ARRIVE.TRANS64.A1T0 RZ, [UR4+0xc8], RZ ;  /* 0x0000c8ffffff99a7 */ /* 0x000fe20008100004 */
[----:B------:R-:W-:-:S06]  /*1a60*/  UISETP.GT.AND UP0, UPT, UR15, UR14, UPT ;  /* 0x0000000e0f00728c */ /* 0x000fcc000bf04270 */
[----:B--2---:R1:W2:Y:S03]  /*1a70*/  SYNCS.PHASECHK.TRANS64.TRYWAIT P0, [UR8+0x40], R2 ;  /* 0x00004002ff0075a7 */ /* 0x0042a60008001108 */
[----:B------:R-:W-:Y:S05]  /*1a80*/  BRA.U !UP0, `(.L_x_26) ;  /* 0x0000000108ac7547 */ /* 0x000fea000b800000 */
[----:B------:R-:W-:Y:S01]  /*1a90*/  UIADD3 UR21, UPT, UPT, UR7, UR24, URZ ;  /* 0x0000001807157290 */ /* 0x000fe2000fffe0ff */
[----:B------:R-:W-:-:S11]  /*1aa0*/  UMOV UR25, UR6 ;  /* 0x0000000600197c82 */ /* 0x000fd60008000000 */
.L_x_31:
[----:B-1----:R-:W-:Y:S01]  /*1ab0*/  ULEA UR17, UR25, UR4, 0x3 ;  /* 0x0000000419117291 */ /* 0x002fe2000f8e18ff */
[----:B--2---:R-:W-:Y:S01]  /*1ac0*/  @!P5 MOV R3, 0x6000 ;  /* 0x000060000003d802 */ /* 0x004fe20000000f00 */
[----:B--2---:R-:W-:Y:S10]  /*1ad0*/  @P0 BRA `(.L_x_27) ;  /* 0x00000000000c0947 */ /* 0x004ff40003800000 */
[----:B------:R-:W-:-:S04]  /*1ae0*/  SHF.L.U32 R5, R15, 0x1f, RZ ;  /* 0x0000001f0f057819 */ /* 0x000fc800000006ff */
[----:B------:R-:W2:Y:S02]  /*1af0*/  SYNCS.PHASECHK.TRANS64.TRYWAIT P0, [UR17+0x40], R5 ;  /* 0x00004005ff0075a7 */ /* 0x000ea40008001111 */
[----:B--2---:R-:W-:Y:S05]  /*1b00*/  @!P0 BRA `(.L_x_28) ;  /* 0x0000006800548947 */ /* 0x004fea0003800000 */
.L_x_27:
[----:B------:R2:W-:Y:S01]  /*1b10*/  @!P5 SYNCS.ARRIVE.TRANS64 RZ, [UR17], R3 ;  /* 0x00000003ffffd9a7 */ /* 0x0005e20008000011 */
[----:B------:R-:W-:Y:S04]  /*1b20*/  BSSY.RECONVERGENT B0, `(.L_x_29) ;  /* 0x0000003000007945 */ /* 0x000fe80003800200 */
[----:B------:R-:W-:Y:S05]  /*1b30*/  @P4 BRA `(.L_x_30) ;  /* 0x0000000000044947 */ /* 0x000fea0003800000 */
[----:B------:R-:W-:Y:S05]  /*1b40*/  BPT.TRAP 0x1 ;  /* 0x000000040000795c */ /* 0x000fea0000300000 */
.L_x_30:
[----:B------:R-:W-:Y:S05]  /*1b50*/  BSYNC.RECONVERGENT B0 ;  /* 0x0000000000007941 */ /* 0x000fea0003800200 */
.L_x_29:
        /* <DEDUP_REMOVED lines=10> */
[----:B------:R-:W-:Y:S01]  /*1c00*/  UIADD3 UR16, UPT, UPT, UR16, 0x8400, URZ ;  /* 0x0000840010107890 */ /* 0x000fe2000fffe0ff */
[----:B-1----:R-:W-:Y:S01]  /*1c10*/  SHF.L.U32 R2, R15, 0x1f, RZ ;  /* 0x0000001f0f027819 */ /* 0x002fe200000006ff */
[----:B------:R-:W-:Y:S02]  /*1c20*/  UIADD3.X UR31, UPT, UPT, URZ, UR23, URZ, UP1, !UPT ;  /* 0x00000017ff1f7290 */ /* 0x000fe40008ffe4ff */
[----:B------:R-:W-:Y:S01]  /*1c30*/  UIADD3.X UR29, UPT, UPT, URZ, UR23, URZ, UP0, !UPT ;  /* 0x00000017ff1d7290 */ /* 0x000fe200087fe4ff */
[----:B------:R1:W1:Y:S01]  /*1c40*/  SYNCS.PHASECHK.TRANS64.TRYWAIT P0, [UR8+0x40], R2 ;  /* 0x00004002ff0075a7 */ /* 0x0002620008001108 */
[----:B------:R-:W-:Y:S01]  /*1c50*/  ULEA UR8, UR25, UR4, 0xd ;  /* 0x0000000419087291 */ /* 0x000fe2000f8e68ff */
[----:B------:R-:W-:Y:S01]  /*1c60*/  UMOV UR26, 0x0 ;  /* 0x00000000001a7882 */ /* 0x000fe20000000000 */
[----:B------:R-:W-:-:S02]  /*1c70*/  UMOV UR27, 0x10000000 ;  /* 0x10000000001b7882 */ /* 0x000fc40000000000 */
[----:B------:R-:W-:Y:S01]  /*1c80*/  UIADD3 UR8, UPT, UPT, UR8, 0x28400, URZ ;  /* 0x0002840008087890 */ /* 0x000fe2000fffe0ff */
[----:B------:R-:W-:Y:S01]  /*1c90*/  UMOV UR19, UR35 ;  /* 0x0000002300137c82 */ /* 0x000fe20008000000 */
[----:B------:R-:W-:Y:S01]  /*1ca0*/  UMOV UR20, UR36 ;  /* 0x0000002400147c82 */ /* 0x000fe20008000000 */
[----:B------:R-:W-:Y:S01]  /*1cb0*/  UMOV UR12, UR36 ;  /* 0x00000024000c7c82 */ /* 0x000fe20008000000 */
[----:B------:R-:W-:Y:S01]  /*1cc0*/  UMOV UR9, UR17 ;  /* 0x0000001100097c82 */ /* 0x000fe20008000000 */
[----:B------:R-:W-:Y:S01]  /*1cd0*/  UMOV UR10, UR18 ;  /* 0x00000012000a7c82 */ /* 0x000fe20008000000 */
[----:B------:R1:W-:Y:S01]  /*1ce0*/  UTMALDG.3D [UR16], [UR30], desc[UR26] ;  /* 0x00001a101e0075b4 */ /* 0x0003e20008011000 */
[----:B------:R-:W-:Y:S01]  /*1cf0*/  UIADD3 UR24, UPT, UPT, UR24, 0x1, URZ ;  /* 0x0000000118187890 */ /* 0x000fe2000fffe0ff */
[----:B------:R-:W-:-:S03]  /*1d00*/  UMOV UR25, UR6 ;  /* 0x0000000600197c82 */ /* 0x000fc60008000000 */
[----:B------:R-:W-:Y:S01]  /*1d10*/  UISETP.NE.AND UP0, UPT, UR24, UR21, UPT ;  /* 0x000000151800728c */ /* 0x000fe2000bf05270 */
[----:B------:R1:W-:Y:S08]  /*1d20*/  UTMALDG.3D [UR8], [UR28], desc[UR26] ;  /* 0x00001a081c0075b4 */ /* 0x0003f00008011000 */
[----:B------:R-:W-:Y:S05]  /*1d30*/  BRA.U UP0, `(.L_x_31) ;  /* 0xfffffffd005c7547 */ /* 0x000fea000b83ffff */
.L_x_26:
[----:B-1----:R-:W-:Y:S01]  /*1d40*/  LEA R2, R14, UR4, 0x3 ;  /* 0x000000040e027c11 */ /* 0x002fe2000f8e18ff */
[----:B------:R-:W-:Y:S01]  /*1d50*/  NOP ;  /* 0x0000000000007918 */ /* 0x000fe20000000000 */
[----:B--2---:R-:W-:Y:S02]  /*1d60*/  SHF.L.U32 R3, R12, 0x1f, RZ ;  /* 0x0000001f0c037819 */ /* 0x004fe400000006ff */
[----:B------:R-:W-:Y:S02]  /*1d70*/  LEA R4, R14, UR4, 0x4 ;  /* 0x000000040e047c11 */ /* 0x000fe4000f8e20ff */
[----:B------:R-:W1:Y:S02]  /*1d80*/  SYNCS.PHASECHK.TRANS64.TRYWAIT P0, [R2+URZ+0xd0], R3 ;  /* 0x0000d003020075a7 */ /* 0x000e6400080011ff */
[----:B-1----:R-:W-:Y:S05]  /*1d90*/  @!P0 BRA `(.L_x_32) ;  /* 0x0000006400c88947 */ /* 0x002fea0003800000 */
.L_x_138:
[----:B------:R-:W2:Y:S01]  /*1da0*/  LDS.128 R4, [R4+0x160] ;  /* 0x0001600004047984 */ /* 0x000ea20000000c00 */
[----:B---3--:R-:W-:Y:S01]  /*1db0*/  ISETP.GE.AND P0, PT, R26, 0x1, PT ;  /* 0x000000011a00780c */ /* 0x008fe20003f06270 */
[----:B-1----:R-:W-:Y:S01]  /*1dc0*/  VIADD R2, R2, 0xe0 ;  /* 0x000000e002027836 */ /* 0x002fe20000000000 */
[----:B------:R-:W-:Y:S01]  /*1dd0*/  @!PT LDS RZ, [RZ] ;  /* 0x00000000fffff984 */ /* 0x000fe20000000800 */
[----:B------:R-:W-:Y:S01]  /*1de0*/  @!PT LDS RZ, [RZ] ;  /* 0x00000000fffff984 */ /* 0x000fe20000000800 */
[----:B------:R-:W-:Y:S01]  /*1df0*/  @!PT LDS RZ, [RZ] ;  /* 0x00000000fffff984 */ /* 0x000fe20000000800 */
[----:B------:R-:W-:Y:S01]  /*1e00*/  @!PT LDS RZ, [RZ] ;  /* 0x00000000fffff984 */ /* 0x000fe20000000800 */
[----:B------:R1:W-:Y:S06]  /*1e10*/  MEMBAR.ALL.CTA ;  /* 0x0000000000007992 */ /* 0x0003ec0000008000 */
[----:B-1----:R-:W1:Y:S01]  /*1e20*/  FENCE.VIEW.ASYNC.S ;  /* 0x00000000000073c6 */ /* 0x002e620000000000 */
[----:B------:R-:W-:-:S04]  /*1e30*/  PRMT R2, RZ, 0x654, R2 ;  /* 0x00000654ff027816 */ /* 0x000fc80000000002 */
[----:B-1----:R1:W-:Y:S01]  /*1e40*/  SYNCS.ARRIVE.TRANS64.RED.A1T0 RZ, [R2+URZ], RZ ;  /* 0x000000ff02ff79a7 */ /* 0x0023e200081004ff */
[----:B--2---:R-:W-:-:S13]  /*1e50*/  LOP3.LUT P2, RZ, R6, 0x1, RZ, 0xc0, !PT ;  /* 0x0000000106ff7812 */ /* 0x004fda000784c0ff */
[----:B------:R-:W-:Y:S01]  /*1e60*/  @P2 SHF.R.U32.HI R3, RZ, 0x10, R5 ;  /* 0x00000010ff032819 */ /* 0x000fe20000011605 */
[----:B------:R-:W-:Y:S01]  /*1e70*/  VOTEU.ANY UP0, P2 ;  /* 0x0000000000ff7886 */ /* 0x000fe20001000100 */
[----:B------:R-:W-:Y:S02]  /*1e80*/  @P2 MOV R13, R4 ;  /* 0x00000004000d2202 */ /* 0x000fe40000000f00 */
[----:B------:R-:W-:Y:S02]  /*1e90*/  @P2 R2UR.BROADCAST UR8, R3 ;  /* 0x00000000030822ca */ /* 0x000fe400008e0000 */
[----:B------:R-:W-:-:S11]  /*1ea0*/  @P2 LOP3.LUT R11, R5, 0xffff, RZ, 0xc0, !PT ;  /* 0x0000ffff050b2812 */ /* 0x000fd600078ec0ff */
[----:B------:R-:W-:Y:S01]  /*1eb0*/  @UP0 UMOV UR36, UR8 ;  /* 0x0000000800240c82 */ /* 0x000fe20008000000 */
[----:B-1----:R-:W-:Y:S05]  /*1ec0*/  @!P0 BRA `(.L_x_33) ;  /* 0x0000000000b88947 */ /* 0x002fea0003800000 */
[----:B------:R-:W4:Y:S01]  /*1ed0*/  LDC.64 R4, c[0x0][0xb18] ;  /* 0x0002c600ff047b82 */ /* 0x000f220000000a00 */
[----:B------:R-:W-:-:S07]  /*1ee0*/  ISETP.NE.AND P3, PT, R26, 0x1, PT ;  /* 0x000000011a00780c */ /* 0x000fce0003f65270 */
[----:B------:R-:W1:Y:S08]  /*1ef0*/  LDC.64 R6, c[0x0][0xb10] ;  /* 0x0002c400ff067b82 */ /* 0x000e700000000a00 */
[----:B------:R-:W2:Y:S08]  /*1f00*/  LDC R16, c[0x0][0xb20] ;  /* 0x0002c800ff107b82 */ /* 0x000eb00000000800 */
[----:B------:R-:W3:Y:S01]  /*1f10*/  LDC R18, c[0x0][0xb0c] ;  /* 0x0002c300ff127b82 */ /* 0x000ee20000000800 */
[----:B----4-:R-:W-:Y:S01]  /*1f20*/  IMAD.HI.U32 R17, R0, R5, RZ ;  /* 0x0000000500117227 */ /* 0x010fe200078e00ff */
[----:B------:R-:W-:-:S03]  /*1f30*/  ISETP.NE.AND P0, PT, R4, 0x1, PT ;  /* 0x000000010400780c */ /* 0x000fc60003f05270 */
[----:B------:R-:W-:-:S03]  /*1f40*/  IMAD.HI.U32 R5, R11, R5, RZ ;  /* 0x000000050b057227 */ /* 0x000fc600078e00ff */
[----:B------:R-:W4:Y:S01]  /*1f50*/  LDC.64 R2, c[0x0][0xb28] ;  /* 0x0002ca00ff027b82 */ /* 0x000f220000000a00 */
[----:B-1----:R-:W-:-:S04]  /*1f60*/  IMAD.HI.U32 R20, R9, R6, RZ ;  /* 0x0000000609147227 */ /* 0x002fc800078e00ff */
[----:B------:R-:W-:Y:S01]  /*1f70*/  IMAD.HI.U32 R22, R13, R6, RZ ;  /* 0x000000060d167227 */ /* 0x000fe200078e00ff */
[----:B------:R-:W-:Y:S02]  /*1f80*/  SHF.R.U32.HI R20, RZ, R7, R20 ;  /* 0x00000007ff147219 */ /* 0x000fe40000011614 */
[-C--:B--2---:R-:W-:Y:S02]  /*1f90*/  SHF.R.U32.HI R17, RZ, R16.reuse, R17 ;  /* 0x00000010ff117219 */ /* 0x084fe40000011611 */
[----:B------:R-:W-:Y:S02]  /*1fa0*/  SHF.R.U32.HI R16, RZ, R16, R5 ;  /* 0x00000010ff107219 */ /* 0x000fe40000011605 */
[----:B------:R-:W-:Y:S02]  /*1fb0*/  SEL R17, R0, R17, !P0 ;  /* 0x0000001100117207 */ /* 0x000fe40004000000 */
[----:B------:R-:W-:Y:S02]  /*1fc0*/  SHF.R.U32.HI R22, RZ, R7, R22 ;  /* 0x00000007ff167219 */ /* 0x000fe40000011616 */
[----:B---3--:R-:W-:-:S02]  /*1fd0*/  ISETP.NE.AND P1, PT, R18, 0x1, PT ;  /* 0x000000011200780c */ /* 0x008fc40003f25270 */
[----:B------:R-:W-:Y:S02]  /*1fe0*/  SEL R5, R11, R16, !P0 ;  /* 0x000000100b057207 */ /* 0x000fe40004000000 */
[----:B------:R-:W-:Y:S02]  /*1ff0*/  SEL R19, R9, R20, !P1 ;  /* 0x0000001409137207 */ /* 0x000fe40004800000 */
[----:B------:R-:W-:Y:S01]  /*2000*/  SEL R7, R13, R22, !P1 ;  /* 0x000000160d077207 */ /* 0x000fe20004800000 */
[----:B----4-:R-:W-:-:S04]  /*2010*/  IMAD.HI.U32 R20, R17, R2, RZ ;  /* 0x0000000211147227 */ /* 0x010fc800078e00ff */
[----:B------:R-:W-:Y:S01]  /*2020*/  IMAD.HI.U32 R6, R19, R2, RZ ;  /* 0x0000000213067227 */ /* 0x000fe200078e00ff */
[----:B------:R-:W-:-:S04]  /*2030*/  @P3 SHF.R.U32.HI R17, RZ, R3, R20 ;  /* 0x00000003ff113219 */ /* 0x000fc80000011614 */
        /* <DEDUP_REMOVED lines=8> */
[----:B------:R-:W-:-:S04]  /*20c0*/  @!P0 IMAD.HI.U32 R16, R7, R2, RZ ;  /* 0x0000000207108227 */ /* 0x000fc800078e00ff */
[----:B------:R-:W-:Y:S01]  /*20d0*/  IMAD.MOV R2, RZ, RZ, -R6 ;  /* 0x000000ffff027224 */ /* 0x000fe200078e0a06 */
[----:B------:R-:W-:-:S03]  /*20e0*/  @!P0 SHF.R.U32.HI R16, RZ, R3, R16 ;  /* 0x00000003ff108219 */ /* 0x000fc60000011610 */
[----:B------:R-:W-:Y:S01]  /*20f0*/  IMAD R2, R26, R2, R5 ;  /* 0x000000021a027224 */ /* 0x000fe200078e0205 */
[----:B------:R-:W-:Y:S02]  /*2100*/  @!P0 SEL R3, R7, R16, !P3 ;  /* 0x0000001007038207 */ /* 0x000fe40005800000 */
[----:B------:R-:W-:-:S03]  /*2110*/  IADD3 R16, PT, PT, -R5, RZ, RZ ;  /* 0x000000ff05107210 */ /* 0x000fc60007ffe1ff */
[--C-:B------:R-:W-:Y:S02]  /*2120*/  @!P0 IMAD.IADD R6, R6, 0x1, -R3.reuse ;  /* 0x0000000106068824 */ /* 0x100fe400078e0a03 */
[----:B------:R-:W-:Y:S01]  /*2130*/  @!P0 IMAD R3, R2, R19, R3 ;  /* 0x0000001302038224 */ /* 0x000fe200078e0203 */
[----:B------:R-:W-:Y:S01]  /*2140*/  IADD3 R2, PT, PT, -R7, RZ, RZ ;  /* 0x000000ff07027210 */ /* 0x000fe20007ffe1ff */
[----:B------:R-:W-:Y:S02]  /*2150*/  @!P0 IMAD R5, R26, R6, R7 ;  /* 0x000000061a058224 */ /* 0x000fe400078e0207 */
[----:B------:R-:W-:Y:S02]  /*2160*/  IMAD R11, R4, R16, R11 ;  /* 0x00000010040b7224 */ /* 0x000fe400078e020b */
[----:B------:R-:W-:Y:S02]  /*2170*/  @!P0 IMAD.MOV.U32 R7, RZ, RZ, R3 ;  /* 0x000000ffff078224 */ /* 0x000fe400078e0003 */
[----:B------:R-:W-:-:S02]  /*2180*/  IMAD R2, R18, R2, R13 ;  /* 0x0000000212027224 */ /* 0x000fc400078e020d */
[----:B------:R-:W-:Y:S02]  /*2190*/  IMAD R11, R5, R4, R11 ;  /* 0x00000004050b7224 */ /* 0x000fe400078e020b */
[----:B------:R-:W-:Y:S02]  /*21a0*/  IMAD R13, R7, R18, R2 ;  /* 0x00000012070d7224 */ /* 0x000fe400078e0202 */
.L_x_33:
[----:B------:R-:W1:Y:S02]  /*21b0*/  LDCU UR8, c[0x0][0xb30] ;  /* 0x00016600ff0877ac */ /* 0x000e640008000800 */
[----:B-1----:R-:W-:-:S09]  /*21c0*/  UISETP.NE.AND UP0, UPT, UR8, 0x1, UPT ;  /* 0x000000010800788c */ /* 0x002fd2000bf05270 */
[----:B------:R-:W-:Y:S05]  /*21d0*/  BRA.U UP0, `(.L_x_34) ;  /* 0x0000000100407547 */ /* 0x000fea000b800000 */
[----:B------:R-:W1:Y:S08]  /*21e0*/  LDC.64 R4, c[0x0][0xb10] ;  /* 0x0002c400ff047b82 */ /* 0x000e700000000a00 */
[----:B------:R-:W2:Y:S08]  /*21f0*/  LDC.64 R2, c[0x0][0xb18] ;  /* 0x0002c600ff027b82 */ /* 0x000eb00000000a00 */
[----:B------:R-:W3:Y:S08]  /*2200*/  LDC R6, c[0x0][0xb20] ;  /* 0x0002c800ff067b82 */ /* 0x000ef00000000800 */
[----:B------:R-:W4:Y:S01]  /*2210*/  LDC R16, c[0x0][0xb0c] ;  /* 0x0002c300ff107b82 */ /* 0x000f220000000800 */
[----:B-1----:R-:W-:-:S05]  /*2220*/  IMAD.HI.U32 R4, R13, R4, RZ ;  /* 0x000000040d047227 */ /* 0x002fca00078e00ff */
[----:B------:R-:W-:Y:S01]  /*2230*/  SHF.R.U32.HI R4, RZ, R5, R4 ;  /* 0x00000005ff047219 */ /* 0x000fe20000011604 */
[----:B--2---:R-:W-:Y:S01]  /*2240*/  IMAD.HI.U32 R3, R11, R3, RZ ;  /* 0x000000030b037227 */ /* 0x004fe200078e00ff */
[----:B------:R-:W-:-:S04]  /*2250*/  ISETP.NE.AND P0, PT, R2, 0x1, PT ;  /* 0x000000010200780c */ /* 0x000fc80003f05270 */
[----:B---3--:R-:W-:-:S04]  /*2260*/  SHF.R.U32.HI R6, RZ, R6, R3 ;  /* 0x00000006ff067219 */ /* 0x008fc80000011603 */
[----:B------:R-:W-:Y:S02]  /*2270*/  SEL R3, R11, R6, !P0 ;  /* 0x000000060b037207 */ /* 0x000fe40004000000 */
[----:B----4-:R-:W-:-:S04]  /*2280*/  ISETP.NE.AND P1, PT, R16, 0x1, PT ;  /* 0x000000011000780c */ /* 0x010fc80003f25270 */
[----:B------:R-:W-:-:S05]  /*2290*/  SEL R4, R13, R4, !P1 ;  /* 0x000000040d047207 */ /* 0x000fca0004800000 */
[----:B------:R-:W-:Y:S02]  /*22a0*/  IMAD.IADD R5, R3, 0x1, -R4 ;  /* 0x0000000103057824 */ /* 0x000fe400078e0a04 */
[----:B------:R-:W-:Y:S02]  /*22b0*/  IMAD.IADD R3, R4, 0x1, -R3 ;  /* 0x0000000104037824 */ /* 0x000fe400078e0a03 */
[----:B------:R-:W-:Y:S02]  /*22c0*/  IMAD R13, R5, R16, R13 ;  /* 0x00000010050d7224 */ /* 0x000fe400078e020d */
[----:B------:R-:W-:-:S07]  /*22d0*/  IMAD R11, R3, R2, R11 ;  /* 0x00000002030b7224 */ /* 0x000fce00078e020b */
.L_x_34:
[----:B------:R-:W-:Y:S01]  /*22e0*/  VIADD R14, R14, 0x1 ;  /* 0x000000010e0e7836 */ /* 0x000fe20000000000 */
[----:B------:R-:W-:Y:S01]  /*22f0*/  PLOP3.LUT P1, PT, PT, PT, PT, 0x80, 0x8 ;  /* 0x000000000008781c */ /* 0x000fe20003f2f070 */
[----:B------:R-:W-:Y:S02]  /*2300*/  IMAD.IADD R21, R13, 0x1, R68 ;  /* 0x000000010d157824 */ /* 0x000fe400078e0244 */
[----:B------:R-:W-:Y:S01]  /*2310*/  IMAD.IADD R20, R11, 0x1, R66 ;  /* 0x000000010b147824 */ /* 0x000fe200078e0242 */
[----:B------:R-:W-:-:S04]  /*2320*/  ISETP.NE.AND P0, PT, R14, 0x2, PT ;  /* 0x000000020e00780c */ /* 0x000fc80003f05270 */
[----:B------:R-:W-:Y:S02]  /*2330*/  SEL R3, RZ, 0x1, P0 ;  /* 0x00000001ff037807 */ /* 0x000fe40000000000 */
[----:B------:R-:W-:Y:S02]  /*2340*/  SEL R14, R14, RZ, P0 ;  /* 0x000000ff0e0e7207 */ /* 0x000fe40000000000 */
[----:B------:R-:W-:Y:S01]  /*2350*/  LOP3.LUT R12, R12, R3, RZ, 0x3c, !PT ;  /* 0x000000030c0c7212 */ /* 0x000fe200078e3cff */
[----:B------:R-:W-:Y:S06]  /*2360*/  @P2 BRA `(.L_x_35) ;  /* 0xfffffff000982947 */ /* 0x000fec000383ffff */
[----:B------:R-:W-:Y:S01]  /*2370*/  UIADD3 UR4, UPT, UPT, UR4, 0x40, URZ ;  /* 0x0000004004047890 */ /* 0x000fe2000fffe0ff */
[----:B------:R-:W-:-:S03]  /*2380*/  SHF.L.U32 R3, R15, 0x1f, RZ ;  /* 0x0000001f0f037819 */ /* 0x000fc600000006ff */
[----:B------:R-:W-:-:S09]  /*2390*/  ULEA UR5, UR6, UR4, 0x3 ;  /* 0x0000000406057291 */ /* 0x000fd2000f8e18ff */
[----:B------:R-:W1:Y:S02]  /*23a0*/  SYNCS.PHASECHK.TRANS64.TRYWAIT P0, [UR5], R3 ;  /* 0x00000003ff0075a7 */ /* 0x000e640008001105 */
[----:B-1----:R-:W-:Y:S05]  /*23b0*/  @!P0 BRA `(.L_x_36) ;  /* 0x0000006000548947 */ /* 0x002fea0003800000 */
.L_x_140:
[----:B------:R-:W-:-:S04]  /*23c0*/  UIADD3 UR6, UPT, UPT, UR6, 0x1, URZ ;  /* 0x0000000106067890 */ /* 0x000fc8000fffe0ff */
[----:B------:R-:W-:-:S04]  /*23d0*/  UISETP.NE.AND UP0, UPT, UR6, 0x8, UPT ;  /* 0x000000080600788c */ /* 0x000fc8000bf05270 */
[----:B------:R-:W-:Y:S02]  /*23e0*/  USEL UR7, URZ, 0x1, UP0 ;  /* 0x00000001ff077887 */ /* 0x000fe40008000000 */
[----:B------:R-:W-:-:S04]  /*23f0*/  USEL UR6, UR6, URZ, UP0 ;  /* 0x000000ff06067287 */ /* 0x000fc80008000000 */
[----:B------:R-:W-:Y:S01]  /*2400*/  ULEA UR5, UR6, UR4, 0x3 ;  /* 0x0000000406057291 */ /* 0x000fe2000f8e18ff */
[----:B------:R-:W-:-:S04]  /*2410*/  LOP3.LUT R2, R15, UR7, RZ, 0x3c, !PT ;  /* 0x000000070f027c12 */ /* 0x000fc8000f8e3cff */
[----:B-1----:R-:W-:-:S04]  /*2420*/  SHF.L.U32 R3, R2, 0x1f, RZ ;  /* 0x0000001f02037819 */ /* 0x002fc800000006ff */
[----:B------:R-:W1:Y:S02]  /*2430*/  SYNCS.PHASECHK.TRANS64.TRYWAIT P0, [UR5], R3 ;  /* 0x00000003ff0075a7 */ /* 0x000e640008001105 */
[----:B-1----:R-:W-:Y:S05]  /*2440*/  @!P0 BRA `(.L_x_37) ;  /* 0x0000006000488947 */ /* 0x002fea0003800000 */
.L_x_142:
        /* <DEDUP_REMOVED lines=9> */
.L_x_144:
        /* <DEDUP_REMOVED lines=9> */
.L_x_146:
        /* <DEDUP_REMOVED lines=9> */
.L_x_148:
        /* <DEDUP_REMOVED lines=9> */
.L_x_150:
        /* <DEDUP_REMOVED lines=9> */
.L_x_152:
[----:B------:R-:W-:-:S04]  /*2720*/  UIADD3 UR6, UPT, UPT, UR6, 0x1, URZ ;  /* 0x0000000106067890 */ /* 0x000fc8000fffe0ff */
[----:B------:R-:W-:-:S04]  /*2730*/  UISETP.NE.AND UP0, UPT, UR6, 0x8, UPT ;  /* 0x000000080600788c */ /* 0x000fc8000bf05270 */
[----:B------:R-:W-:Y:S02]  /*2740*/  USEL UR5, URZ, 0x1, UP0 ;  /* 0x00000001ff057887 */ /* 0x000fe40008000000 */
[----:B------:R-:W-:-:S04]  /*2750*/  USEL UR6, UR6, URZ, UP0 ;  /* 0x000000ff06067287 */ /* 0x000fc80008000000 */
[----:B------:R-:W-:Y:S01]  /*2760*/  ULEA UR6, UR6, UR4, 0x3 ;  /* 0x0000000406067291 */ /* 0x000fe2000f8e18ff */
[----:B-1----:R-:W-:-:S04]  /*2770*/  LOP3.LUT R3, R2, UR5, RZ, 0x3c, !PT ;  /* 0x0000000502037c12 */ /* 0x002fc8000f8e3cff */
[----:B------:R-:W-:Y:S01]  /*2780*/  SHF.L.U32 R3, R3, 0x1f, RZ ;  /* 0x0000001f03037819 */ /* 0x000fe200000006ff */
[----:B----4-:R-:W-:-:S07]  /*2790*/  IMAD.U32 R0, RZ, RZ, UR6 ;  /* 0x00000006ff007e24 */ /* 0x010fce000f8e00ff */
.L_x_43:
[----:B-1----:R1:W2:Y:S02]  /*27a0*/  SYNCS.PHASECHK.TRANS64.TRYWAIT P0, [R0+URZ], R3 ;  /* 0x00000003000075a7 */ /* 0x0022a400080011ff */
[----:B--2---:R-:W-:Y:S05]  /*27b0*/  @!P0 NANOSLEEP.SYNCS 0x989680 ;  /* 0x009896800000895d */ /* 0x004fea0003900000 */
[----:B------:R-:W2:Y:S02]  /*27c0*/  @!P0 SYNCS.PHASECHK.TRANS64 P0, [R0+URZ], R3 ;  /* 0x00000003000085a7 */ /* 0x000ea400080010ff */
[----:B--2---:R-:W-:Y:S05]  /*27d0*/  @P0 EXIT ;  /* 0x000000000000094d */ /* 0x004fea0003800000 */
[----:B------:R-:W-:Y:S05]  /*27e0*/  BRA `(.L_x_43) ;  /* 0xfffffffc00ec7947 */ /* 0x000fea000383ffff */
.L_x_17:
[----:B------:R-:W-:-:S04]  /*27f0*/  UISETP.NE.AND UP1, UPT, UR37, URZ, UPT ;  /* 0x000000ff2500728c */ /* 0x000fc8000bf25270 */
[----:B------:R-:W-:-:S09]  /*2800*/  UISETP.NE.OR UP1, UPT, UR8, 0x1, UP1 ;  /* 0x000000010800788c */ /* 0x000fd20008f25670 */
[----:B------:R-:W-:Y:S05]  /*2810*/  BRA.U UP1, `(.L_x_44) ;  /* 0x0000000501487547 */ /* 0x000fea000b800000 */
[----:B------:R-:W-:Y:S01]  /*2820*/  ISETP.NE.AND P2, PT, R2, RZ, PT ;  /* 0x000000ff0200720c */ /* 0x000fe20003f45270 */
[----:B------:R-:W-:Y:S01]  /*2830*/  IMAD.MOV.U32 R12, RZ, RZ, 0x1 ;  /* 0x00000001ff0c7424 */ /* 0x000fe200078e00ff */
[----:B------:R-:W-:Y:S02]  /*2840*/  CS2R R10, SRZ ;  /* 0x00000000000a7805 */ /* 0x000fe4000001ff00 */
[----:B------:R-:W-:Y:S01]  /*2850*/  CS2R R8, SRZ ;  /* 0x0000000000087805 */ /* 0x000fe2000001ff00 */
[----:B------:R-:W-:Y:S01]  /*2860*/  UMOV UR4, 0x400 ;  /* 0x0000040000047882 */ /* 0x000fe20000000000 */
[----:B------:R-:W-:Y:S01]  /*2870*/  UMOV UR6, URZ ;  /* 0x000000ff00067c82 */ /* 0x000fe20008000000 */
[----:B------:R-:W-:-:S12]  /*2880*/  ULEA UR37, UR37, UR4, 0x18 ;  /* 0x0000000425257291 */ /* 0x000fd8000f8ec0ff */
.L_x_48:
[----:B------:R-:W-:Y:S02]  /*2890*/  LEA R0, R8, UR37, 0x3 ;  /* 0x0000002508007c11 */ /* 0x000fe4000f8e18ff */
[----:B------:R-:W-:-:S03]  /*28a0*/  SHF.L.U32 R5, R9, 0x1f, RZ ;  /* 0x0000001f09057819 */ /* 0x000fc600000006ff */
[----:B------:R-:W-:Y:S01]  /*28b0*/  VIADD R4, R0, 0x140 ;  /* 0x0000014000047836 */ /* 0x000fe20000000000 */
[----:B------:R-:W1:Y:S02]  /*28c0*/  SYNCS.PHASECHK.TRANS64.TRYWAIT P0, [R0+URZ+0x130], R5 ;  /* 0x00013005000075a7 */ /* 0x000e6400080011ff */
[----:B-1----:R-:W-:Y:S05]  /*28d0*/  @!P0 BRA `(.L_x_45) ;  /* 0x0000005c00b48947 */ /* 0x002fea0003800000 */
.L_x_153:
[----:B------:R-:W-:Y:S01]  /*28e0*/  ULEA UR5, UR6, UR37, 0x3 ;  /* 0x0000002506057291 */ /* 0x000fe2000f8e18ff */
[----:B------:R-:W-:Y:S02]  /*28f0*/  PRMT R4, RZ, 0x654, R4 ;  /* 0x00000654ff047816 */ /* 0x000fe40000000004 */
[----:B-1----:R-:W-:Y:S01]  /*2900*/  SHF.L.U32 R5, R12, 0x1f, RZ ;  /* 0x0000001f0c057819 */ /* 0x002fe200000006ff */
[----:B------:R-:W-:Y:S01]  /*2910*/  UIADD3 UR4, UPT, UPT, UR5, 0xd0, URZ ;  /* 0x000000d005047890 */ /* 0x000fe2000fffe0ff */
[----:B------:R1:W-:Y:S05]  /*2920*/  SYNCS.ARRIVE.TRANS64.RED.A1T0 RZ, [R4+URZ], RZ ;  /* 0x000000ff04ff79a7 */ /* 0x0003ea00081004ff */
[----:B------:R-:W-:Y:S01]  /*2930*/  IMAD.U32 R7, RZ, RZ, UR4 ;  /* 0x00000004ff077e24 */ /* 0x000fe2000f8e00ff */
[----:B------:R-:W2:Y:S04]  /*2940*/  SYNCS.PHASECHK.TRANS64.TRYWAIT P0, [UR5+0xe0], R5 ;  /* 0x0000e005ff0075a7 */ /* 0x000ea80008001105 */
[----:B------:R-:W-:Y:S01]  /*2950*/  PRMT R6, R2, 0x654, R7 ;  /* 0x0000065402067816 */ /* 0x000fe20000000007 */
[----:B-1----:R-:W-:Y:S01]  /*2960*/  @!P2 IMAD.MOV.U32 R4, RZ, RZ, 0x10 ;  /* 0x00000010ff04a424 */ /* 0x002fe200078e00ff */
[----:B--2---:R-:W-:Y:S06]  /*2970*/  @!P0 BRA `(.L_x_46) ;  /* 0x0000005c00a08947 */ /* 0x004fec0003800000 */
.L_x_155:
[----:B------:R-:W-:Y:S01]  /*2980*/  ULEA UR4, UR6, UR37, 0x4 ;  /* 0x0000002506047291 */ /* 0x000fe2000f8e20ff */
[----:B------:R-:W-:Y:S01]  /*2990*/  SEL R3, R6, R3, !P2 ;  /* 0x0000000306037207 */ /* 0x000fe20005000000 */
[----:B------:R-:W-:Y:S01]  /*29a0*/  UIADD3 UR5, UPT, UPT, UR5, 0xd0, URZ ;  /* 0x000000d005057890 */ /* 0x000fe2000fffe0ff */
[----:B-1----:R-:W-:Y:S01]  /*29b0*/  LEA R0, R11, UR37, 0x3 ;  /* 0x000000250b007c11 */ /* 0x002fe2000f8e18ff */
[----:B------:R-:W-:Y:S01]  /*29c0*/  UIADD3 UR4, UPT, UPT, UR4, 0x160, URZ ;  /* 0x0000016004047890 */ /* 0x000fe2000fffe0ff */
[----:B------:R-:W-:Y:S01]  /*29d0*/  SHF.L.U32 R5, R10, 0x1f, RZ ;  /* 0x0000001f0a057819 */ /* 0x000fe200000006ff */
[----:B------:R1:W-:Y:S01]  /*29e0*/  @!P2 SYNCS.ARRIVE.TRANS64.RED RZ, [R3+URZ], R4 ;  /* 0x0000000403ffa9a7 */ /* 0x0003e200080004ff */
[----:B------:R-:W-:Y:S01]  /*29f0*/  UIADD3 UR6, UPT, UPT, UR6, 0x1, URZ ;  /* 0x0000000106067890 */ /* 0x000fe2000fffe0ff */
[----:B------:R-:W-:-:S03]  /*2a00*/  VIADD R8, R8, 0x1 ;  /* 0x0000000108087836 */ /* 0x000fc60000000000 */
[----:B------:R-:W-:Y:S02]  /*2a10*/  UISETP.NE.AND UP0, UPT, UR6, 0x2, UPT ;  /* 0x000000020600788c */ /* 0x000fe4000bf05270 */
[----:B------:R-:W-:Y:S06]  /*2a20*/  UGETNEXTWORKID.BROADCAST [UR4], [UR5] ;  /* 0x00000000040073ca */ /* 0x000fec0008000100 */
[----:B------:R-:W-:Y:S01]  /*2a30*/  USEL UR4, URZ, 0x1, UP0 ;  /* 0x00000001ff047887 */ /* 0x000fe20008000000 */
[----:B------:R-:W-:Y:S01]  /*2a40*/  ISETP.NE.AND P0, PT, R8, 0x2, PT ;  /* 0x000000020800780c */ /* 0x000fe20003f05270 */
[----:B------:R-:W-:Y:S01]  /*2a50*/  USEL UR6, UR6, URZ, UP0 ;  /* 0x000000ff06067287 */ /* 0x000fe20008000000 */
[----:B------:R-:W2:Y:S03]  /*2a60*/  SYNCS.PHASECHK.TRANS64.TRYWAIT P1, [R0+URZ+0xd0], R5 ;  /* 0x0000d005000075a7 */ /* 0x000ea600080211ff */
[----:B------:R-:W-:Y:S01]  /*2a70*/  LOP3.LUT R12, R12, UR4, RZ, 0x3c, !PT ;  /* 0x000000040c0c7c12 */ /* 0x000fe2000f8e3cff */
[----:B-12---:R-:W-:Y:S07]  /*2a80*/  @!P1 BRA `(.L_x_47) ;  /* 0x0000005c00749947 */ /* 0x006fee0003800000 */
.L_x_156:
[C---:B------:R-:W-:Y:S01]  /*2a90*/  LEA R4, R11.reuse, UR37, 0x4 ;  /* 0x000000250b047c11 */ /* 0x040fe2000f8e20ff */
[----:B-1----:R-:W-:Y:S01]  /*2aa0*/  VIADD R0, R0, 0xe0 ;  /* 0x000000e000007836 */ /* 0x002fe20000000000 */
[----:B------:R-:W-:Y:S01]  /*2ab0*/  SEL R8, R8, RZ, P0 ;  /* 0x000000ff08087207 */ /* 0x000fe20000000000 */
[----:B------:R-:W-:-:S03]  /*2ac0*/  VIADD R11, R11, 0x1 ;  /* 0x000000010b0b7836 */ /* 0x000fc60000000000 */
[----:B------:R-:W1:Y:S01]  /*2ad0*/  LDS.128 R4, [R4+0x160] ;  /* 0x0001600004047984 */ /* 0x000e620000000c00 */
[----:B------:R-:W-:Y:S02]  /*2ae0*/  PRMT R0, RZ, 0x654, R0 ;  /* 0x00000654ff007816 */ /* 0x000fe40000000000 */
[C---:B------:R-:W-:Y:S01]  /*2af0*/  ISETP.NE.AND P1, PT, R11.reuse, 0x2, PT ;  /* 0x000000020b00780c */ /* 0x040fe20003f25270 */
[----:B------:R-:W-:Y:S01]  /*2b00*/  @!PT LDS RZ, [RZ] ;  /* 0x00000000fffff984 */ /* 0x000fe20000000800 */
[----:B------:R-:W-:Y:S01]  /*2b10*/  @!PT LDS RZ, [RZ] ;  /* 0x00000000fffff984 */ /* 0x000fe20000000800 */
[----:B------:R-:W-:Y:S01]  /*2b20*/  @!PT LDS RZ, [RZ] ;  /* 0x00000000fffff984 */ /* 0x000fe20000000800 */
[----:B------:R-:W-:Y:S01]  /*2b30*/  @!PT LDS RZ, [RZ] ;  /* 0x00000000fffff984 */ /* 0x000fe20000000800 */
[----:B------:R2:W-:Y:S06]  /*2b40*/  MEMBAR.ALL.CTA ;  /* 0x0000000000007992 */ /* 0x0005ec0000008000 */
[----:B--2---:R-:W2:Y:S01]  /*2b50*/  FENCE.VIEW.ASYNC.S ;  /* 0x00000000000073c6 */ /* 0x004ea20000000000 */
[----:B------:R-:W-:Y:S01]  /*2b60*/  SEL R11, R11, RZ, P1 ;  /* 0x000000ff0b0b7207 */ /* 0x000fe20000800000 */
[----:B--2---:R2:W-:Y:S01]  /*2b70*/  SYNCS.ARRIVE.TRANS64.RED.A1T0 RZ, [R0+URZ], RZ ;  /* 0x000000ff00ff79a7 */ /* 0x0045e200081004ff */
[----:B-1----:R-:W-:-:S02]  /*2b80*/  LOP3.LUT P3, RZ, R6, 0x1, RZ, 0xc0, !PT ;  /* 0x0000000106ff7812 */ /* 0x002fc4000786c0ff */
[----:B------:R-:W-:-:S04]  /*2b90*/  SEL R5, RZ, 0x1, P1 ;  /* 0x00000001ff057807 */ /* 0x000fc80000800000 */
[----:B------:R-:W-:Y:S02]  /*2ba0*/  LOP3.LUT R10, R10, R5, RZ, 0x3c, !PT ;  /* 0x000000050a0a7212 */ /* 0x000fe400078e3cff */
[----:B--2---:R-:W-:-:S04]  /*2bb0*/  SEL R0, RZ, 0x1, P0 ;  /* 0x00000001ff007807 */ /* 0x004fc80000000000 */
[----:B------:R-:W-:Y:S01]  /*2bc0*/  LOP3.LUT R9, R9, R0, RZ, 0x3c, !PT ;  /* 0x0000000009097212 */ /* 0x000fe200078e3cff */
[----:B------:R-:W-:Y:S06]  /*2bd0*/  @P3 BRA `(.L_x_48) ;  /* 0xfffffffc002c3947 */ /* 0x000fec000383ffff */
[----:B------:R-:W-:Y:S01]  /*2be0*/  ULEA UR5, UR6, UR37, 0x3 ;  /* 0x0000002506057291 */ /* 0x000fe2000f8e18ff */
[----:B------:R-:W-:-:S08]  /*2bf0*/  SHF.L.U32 R3, R12, 0x1f, RZ ;  /* 0x0000001f0c037819 */ /* 0x000fd000000006ff */
[----:B------:R-:W1:Y:S02]  /*2c00*/  SYNCS.PHASECHK.TRANS64 P0, [UR5+0xe0], R3 ;  /* 0x0000e003ff0075a7 */ /* 0x000e640008001005 */
[----:B-1----:R-:W-:Y:S05]  /*2c10*/  @P0 BRA `(.L_x_49) ;  /* 0x0000000000080947 */ /* 0x002fea0003800000 */
[----:B------:R-:W1:Y:S02]  /*2c20*/  SYNCS.PHASECHK.TRANS64.TRYWAIT P0, [UR5+0xe0], R3 ;  /* 0x0000e003ff0075a7 */ /* 0x000e640008001105 */
[----:B-1----:R-:W-:Y:S05]  /*2c30*/  @!P0 BRA `(.L_x_50) ;  /* 0x0000005c001c8947 */ /* 0x002fea0003800000 */
.L_x_49:
[----:B------:R-:W-:-:S04]  /*2c40*/  UIADD3 UR4, UPT, UPT, UR6, 0x1, URZ ;  /* 0x0000000106047890 */ /* 0x000fc8000fffe0ff */
[----:B------:R-:W-:-:S04]  /*2c50*/  UISETP.NE.AND UP0, UPT, UR4, 0x2, UPT ;  /* 0x000000020400788c */ /* 0x000fc8000bf05270 */
[----:B------:R-:W-:Y:S02]  /*2c60*/  USEL UR7, URZ, 0x1, UP0 ;  /* 0x00000001ff077887 */ /* 0x000fe40008000000 */
[----:B------:R-:W-:-:S04]  /*2c70*/  USEL UR4, UR4, URZ, UP0 ;  /* 0x000000ff04047287 */ /* 0x000fc80008000000 */
[----:B------:R-:W-:Y:S01]  /*2c80*/  ULEA UR4, UR4, UR37, 0x3 ;  /* 0x0000002504047291 */ /* 0x000fe2000f8e18ff */
[----:B-1----:R-:W-:-:S04]  /*2c90*/  LOP3.LUT R3, R12, UR7, RZ, 0x3c, !PT ;  /* 0x000000070c037c12 */ /* 0x002fc8000f8e3cff */
[----:B------:R-:W-:-:S04]  /*2ca0*/  SHF.L.U32 R0, R3, 0x1f, RZ ;  /* 0x0000001f03007819 */ /* 0x000fc800000006ff */
[----:B------:R-:W1:Y:S02]  /*2cb0*/  SYNCS.PHASECHK.TRANS64 P0, [UR4+0xe0], R0 ;  /* 0x0000e000ff0075a7 */ /* 0x000e640008001004 */
[----:B-1----:R-:W-:Y:S05]  /*2cc0*/  @P0 EXIT ;  /* 0x000000000000094d */ /* 0x002fea0003800000 */
[----:B------:R-:W-:Y:S02]  /*2cd0*/  SHF.L.U32 R3, R3, 0x1f, RZ ;  /* 0x0000001f03037819 */ /* 0x000fe400000006ff */
[----:B------:R-:W-:-:S07]  /*2ce0*/  MOV R0, UR4 ;  /* 0x0000000400007c02 */ /* 0x000fce0008000f00 */
.L_x_51:
[----:B-1----:R1:W2:Y:S02]  /*2cf0*/  SYNCS.PHASECHK.TRANS64.TRYWAIT P0, [R0+URZ+0xe0], R3 ;  /* 0x0000e003000075a7 */ /* 0x0022a400080011ff */
[----:B--2---:R-:W-:Y:S05]  /*2d00*/  @!P0 NANOSLEEP.SYNCS 0x989680 ;  /* 0x009896800000895d */ /* 0x004fea0003900000 */
[----:B------:R-:W2:Y:S02]  /*2d10*/  @!P0 SYNCS.PHASECHK.TRANS64 P0, [R0+URZ+0xe0], R3 ;  /* 0x0000e003000085a7 */ /* 0x000ea400080010ff */
[----:B--2---:R-:W-:Y:S05]  /*2d20*/  @P0 EXIT ;  /* 0x000000000000094d */ /* 0x004fea0003800000 */
[----:B------:R-:W-:Y:S05]  /*2d30*/  BRA `(.L_x_51) ;  /* 0xfffffffc00ec7947 */ /* 0x000fea000383ffff */
.L_x_44:
[----:B------:R-:W-:-:S09]  /*2d40*/  UISETP.NE.AND UP1, UPT, UR8, URZ, UPT ;  /* 0x000000ff0800728c */ /* 0x000fd2000bf25270 */
[----:B------:R-:W-:Y:S05]  /*2d50*/  BRA.U UP1, `(.L_x_52) ;  /* 0x0000000d01b47547 */ /* 0x000fea000b800000 */
[----:B------:R-:W-:Y:S01]  /*2d60*/  UMOV UR4, 0x40 ;  /* 0x0000004000047882 */ /* 0x000fe20000000000 */
[----:B------:R-:W-:Y:S01]  /*2d70*/  NOP ;  /* 0x0000000000007918 */ /* 0x000fe20000000000 */
[----:B------:R-:W-:Y:S01]  /*2d80*/  ULEA UR4, UR37, UR4, 0x18 ;  /* 0x0000000425047291 */ /* 0x000fe2000f8ec0ff */
[----:B------:R-:W-:Y:S02]  /*2d90*/  UMOV UR5, 0x400 ;  /* 0x0000040000057882 */ /* 0x000fe40000000000 */
[----:B------:R-:W-:-:S06]  /*2da0*/  ULEA UR37, UR37, UR5, 0x18 ;  /* 0x0000000525257291 */ /* 0x000fcc000f8ec0ff */
[----:B------:R-:W1:Y:S02]  /*2db0*/  LDS.U8 R0, [UR4+0x1c] ;  /* 0x00001c04ff007984 */ /* 0x000e640008000000 */
[----:B-1----:R-:W-:-:S13]  /*2dc0*/  ISETP.NE.AND P0, PT, R0, RZ, PT ;  /* 0x000000ff0000720c */ /* 0x002fda0003f05270 */
[----:B------:R-:W-:Y:S05]  /*2dd0*/  @P0 BRA `(.L_x_53) ;  /* 0x0000000000580947 */ /* 0x000fea0003800000 */
[----:B------:R-:W-:-:S13]  /*2de0*/  ELECT P0, URZ, PT ;  /* 0x0000000000ff782f */ /* 0x000fda0003800000 */
[----:B------:R-:W-:Y:S05]  /*2df0*/  @!P0 BRA `(.L_x_54) ;  /* 0x0000000000608947 */ /* 0x000fea0003800000 */
[----:B------:R-:W-:Y:S01]  /*2e00*/  UMOV UR5, 0x10 ;  /* 0x0000001000057882 */ /* 0x000fe20000000000 */
[----:B------:R-:W-:Y:S01]  /*2e10*/  HFMA2 R0, -RZ, RZ, 0, 5.9604644775390625e-08 ;  /* 0x00000001ff007431 */ /* 0x000fe200000001ff */
[----:B------:R-:W-:-:S03]  /*2e20*/  MOV R2, 0xffff ;  /* 0x0000ffff00027802 */ /* 0x000fc60000000f00 */
[----:B------:R-:W-:Y:S04]  /*2e30*/  DEPBAR.LE SB1, 0x36 ;  /* 0x00009d800000791a */ /* 0x000fe80000000000 */
[----:B------:R-:W1:Y:S02]  /*2e40*/  UTCATOMSWS.FIND_AND_SET.ALIGN UP0, UR5, UR5 ;  /* 0x00000005000575e3 */ /* 0x000e640008000800 */
[----:B-1----:R-:W-:Y:S01]  /*2e50*/  MOV R3, UR5 ;  /* 0x0000000500037c02 */ /* 0x002fe20008000f00 */
[----:B------:R-:W-:Y:S06]  /*2e60*/  BRA.U UP0, `(.L_x_55) ;  /* 0x0000000100187547 */ /* 0x000fec000b800000 */
.L_x_56:
[----:B------:R-:W-:Y:S05]  /*2e70*/  NANOSLEEP 0x64 ;  /* 0x000000640000795d */ /* 0x000fea0003800000 */
[----:B------:R-:W-:-:S05]  /*2e80*/  UMOV UR5, 0x10 ;  /* 0x0000001000057882 */ /* 0x000fca0000000000 */
[----:B------:R-:W-:Y:S04]  /*2e90*/  DEPBAR.LE SB1, 0x36 ;  /* 0x00009d800000791a */ /* 0x000fe80000000000 */
[----:B------:R-:W1:Y:S02]  /*2ea0*/  UTCATOMSWS.FIND_AND_SET.ALIGN UP0, UR5, UR5 ;  /* 0x00000005000575e3 */ /* 0x000e640008000800 */
[----:B-1----:R-:W-:Y:S01]  /*2eb0*/  MOV R3, UR5 ;  /* 0x0000000500037c02 */ /* 0x002fe20008000f00 */
[----:B------:R-:W-:Y:S05]  /*2ec0*/  BRA.U !UP0, `(.L_x_56) ;  /* 0xfffffffd08e87547 */ /* 0x000fea000b83ffff */
.L_x_55:
[-C--:B------:R-:W-:Y:S02]  /*2ed0*/  SHF.L.U32 R2, R2, R3.reuse, RZ ;  /* 0x0000000302027219 */ /* 0x080fe400000006ff */
[----:B------:R-:W-:Y:S01]  /*2ee0*/  SHF.L.U32 R0, R0, R3, RZ ;  /* 0x0000000300007219 */ /* 0x000fe200000006ff */
[----:B------:R-:W-:Y:S02]  /*2ef0*/  IMAD.SHL.U32 R3, R3, 0x20, RZ ;  /* 0x0000002003037824 */ /* 0x000fe400078e00ff */
[----:B------:R1:W-:Y:S04]  /*2f00*/  ATOMS.OR RZ, [UR4+0x14], R2 ;  /* 0x00001402ffff798c */ /* 0x0003e8000b000004 */
[----:B------:R1:W-:Y:S04]  /*2f10*/  ATOMS.OR RZ, [UR4+0x18], R0 ;  /* 0x00001800ffff798c */ /* 0x0003e8000b000004 */
[----:B------:R1:W-:Y:S01]  /*2f20*/  STS [UR37+0x180], R3 ;  /* 0x00018003ff007988 */ /* 0x0003e20008000825 */
[----:B------:R-:W-:Y:S05]  /*2f30*/  BRA `(.L_x_54) ;  /* 0x0000000000107947 */ /* 0x000fea0003800000 */
.L_x_53:
[----:B------:R-:W-:Y:S02]  /*2f40*/  MOV R0, 0xffffffff ;  /* 0xffffffff00007802 */ /* 0x000fe40000000f00 */
[----:B------:R-:W-:-:S03]  /*2f50*/  MOV R2, 0x2f80 ;  /* 0x00002f8000027802 */ /* 0x000fc60000000f00 */
[----:B------:R1:W-:Y:S04]  /*2f60*/  STS [UR37+0x180], R0 ;  /* 0x00018000ff007988 */ /* 0x0003e80008000825 */
[----:B-1-3-5:R-:W-:Y:S05]  /*2f70*/  CALL.REL.NOINC `($__internal_1_$__cuda_sm10x_tcgen05_guardrail_trap_phase_invalid_during_alloc) ;  /* 0x0000006000647944 */ /* 0x02afea0003c00000 */
.L_x_54:
[----:B------:R-:W-:Y:S05]  /*2f80*/  WARPSYNC.ALL ;  /* 0x0000000000007948 */ /* 0x000fea0003800000 */
[----:B------:R-:W2:Y:S01]  /*2f90*/  S2UR UR5, SR_CgaCtaId ;  /* 0x00000000000579c3 */ /* 0x000ea20000008800 */
[----:B------:R-:W-:Y:S01]  /*2fa0*/  UMOV UR4, 0x400 ;  /* 0x0000040000047882 */ /* 0x000fe20000000000 */
[----:B------:R-:W-:-:S06]  /*2fb0*/  NOP ;  /* 0x0000000000007918 */ /* 0x000fcc0000000000 */
[----:B------:R-:W-:Y:S06]  /*2fc0*/  BAR.ARV 0x6, 0xa0 ;  /* 0x0182800000007b1d */ /* 0x000fec0000002000 */
[----:B------:R-:W4:Y:S01]  /*2fd0*/  LDCU UR7, c[0x0][0x38c] ;  /* 0x00007180ff0777ac */ /* 0x000f220008000800 */
[----:B------:R-:W-:Y:S01]  /*2fe0*/  IMAD.MOV.U32 R11, RZ, RZ, 0x1 ;  /* 0x00000001ff0b7424 */ /* 0x000fe200078e00ff */
[----:B------:R-:W-:Y:S01]  /*2ff0*/  CS2R R8, SRZ ;  /* 0x0000000000087805 */ /* 0x000fe2000001ff00 */
[----:B------:R-:W-:Y:S01]  /*3000*/  IMAD.MOV.U32 R10, RZ, RZ, RZ ;  /* 0x000000ffff0a7224 */ /* 0x000fe200078e00ff */
[----:B------:R-:W3:Y:S01]  /*3010*/  LDCU UR6, c[0x0][0x38c] ;  /* 0x00007180ff0677ac */ /* 0x000ee20008000800 */
[----:B------:R-:W-:Y:S01]  /*3020*/  UMOV UR15, URZ ;  /* 0x000000ff000f7c82 */ /* 0x000fe20008000000 */
[----:B------:R-:W-:Y:S01]  /*3030*/  UMOV UR14, URZ ;  /* 0x000000ff000e7c82 */ /* 0x000fe20008000000 */
[----:B--2---:R-:W-:Y:S01]  /*3040*/  ULEA UR5, UR5, UR4, 0x18 ;  /* 0x0000000405057291 */ /* 0x004fe2000f8ec0ff */
[----:B------:R-:W-:Y:S01]  /*3050*/  UMOV UR24, 0x0 ;  /* 0x0000000000187882 */ /* 0x000fe20000000000 */
[----:B------:R-:W-:-:S02]  /*3060*/  UMOV UR25, 0x8100910 ;  /* 0x0810091000197882 */ /* 0x000fc40000000000 */
[----:B------:R-:W-:Y:S02]  /*3070*/  UIADD3 UR10, UPT, UPT, UR5, 0x8400, URZ ;  /* 0x00008400050a7890 */ /* 0x000fe4000fffe0ff */
[----:B------:R-:W-:Y:S02]  /*3080*/  UIADD3 UR11, UPT, UPT, UR5, 0x28400, URZ ;  /* 0x00028400050b7890 */ /* 0x000fe4000fffe0ff */
[----:B----4-:R-:W-:Y:S01]  /*3090*/  UIADD3 UR7, UPT, UPT, UR7, 0x1f, URZ ;  /* 0x0000001f07077890 */ /* 0x010fe2000fffe0ff */
[----:B-1----:R-:W1:Y:S01]  /*30a0*/  LDS R0, [UR5+0x180] ;  /* 0x00018005ff007984 */ /* 0x002e620008000800 */
[----:B------:R-:W-:Y:S02]  /*30b0*/  USHF.R.U32.HI UR10, URZ, 0x4, UR10 ;  /* 0x00000004ff0a7899 */ /* 0x000fe4000801160a */
[----:B------:R-:W-:Y:S02]  /*30c0*/  USHF.R.S32.HI UR4, URZ, 0x1f, UR7 ;  /* 0x0000001fff047899 */ /* 0x000fe40008011407 */
[----:B------:R-:W-:-:S02]  /*30d0*/  USHF.R.U32.HI UR11, URZ, 0x4, UR11 ;  /* 0x00000004ff0b7899 */ /* 0x000fc4000801160b */
[----:B------:R-:W-:Y:S02]  /*30e0*/  ULEA.HI UR4, UR4, UR7, URZ, 0x5 ;  /* 0x0000000704047291 */ /* 0x000fe4000f8f28ff */
[----:B------:R-:W-:Y:S02]  /*30f0*/  ULOP3.LUT UR10, UR10, 0x3fff, URZ, 0xc0, !UPT ;  /* 0x00003fff0a0a7892 */ /* 0x000fe4000f8ec0ff */
[----:B------:R-:W-:Y:S02]  /*3100*/  USHF.R.S32.HI UR4, URZ, 0x5, UR4 ;  /* 0x00000005ff047899 */ /* 0x000fe40008011404 */
[----:B------:R-:W-:Y:S02]  /*3110*/  ULOP3.LUT UR11, UR11, 0x3fff, URZ, 0xc0, !UPT ;  /* 0x00003fff0b0b7892 */ /* 0x000fe4000f8ec0ff */
[----:B------:R-:W-:Y:S01]  /*3120*/  UISETP.LT.AND UP0, UPT, UR4, 0x1, UPT ;  /* 0x000000010400788c */ /* 0x000fe2000bf01270 */
[----:B------:R-:W-:Y:S01]  /*3130*/  UMOV UR22, 0x0 ;  /* 0x0000000000167882 */ /* 0x000fe20000000000 */
[----:B------:R-:W-:-:S02]  /*3140*/  UMOV UR23, 0x8100910 ;  /* 0x0810091000177882 */ /* 0x000fc40000000000 */
[----:B------:R-:W-:Y:S02]  /*3150*/  USEL UR9, UR4, 0x1, !UP0 ;  /* 0x0000000104097887 */ /* 0x000fe4000c000000 */
[----:B------:R-:W-:Y:S02]  /*3160*/  ULOP3.LUT UR10, UR10, 0x10000, URZ, 0xfc, !UPT ;  /* 0x000100000a0a7892 */ /* 0x000fe4000f8efcff */
[----:B------:R-:W-:Y:S02]  /*3170*/  ULOP3.LUT UR11, UR11, 0x10000, URZ, 0xfc, !UPT ;  /* 0x000100000b0b7892 */ /* 0x000fe4000f8efcff */
[----:B------:R-:W-:Y:S02]  /*3180*/  UIADD3 UR9, UPT, UPT, -UR9, URZ, URZ ;  /* 0x000000ff09097290 */ /* 0x000fe4000fffe1ff */
[----:B---3--:R-:W-:Y:S01]  /*3190*/  UISETP.GE.AND UP3, UPT, UR6, 0x1, UPT ;  /* 0x000000010600788c */ /* 0x008fe2000bf66270 */
[----:B------:R-:W-:Y:S01]  /*31a0*/  UMOV UR20, 0x0 ;  /* 0x0000000000147882 */ /* 0x000fe20000000000 */
[----:B------:R-:W-:Y:S01]  /*31b0*/  UMOV UR21, 0x8100910 ;  /* 0x0810091000157882 */ /* 0x000fe20000000000 */
[----:B------:R-:W-:Y:S01]  /*31c0*/  UMOV UR18, 0x0 ;  /* 0x0000000000127882 */ /* 0x000fe20000000000 */
[----:B------:R-:W-:Y:S01]  /*31d0*/  UMOV UR19, 0x8100910 ;  /* 0x0810091000137882 */ /* 0x000fe20000000000 */
[----:B-1----:R-:W-:-:S15]  /*31e0*/  R2UR UR16, R0 ;  /* 0x00000000001072ca */ /* 0x002fde00000e0000 */
.L_x_63:
[----:B------:R-:W-:Y:S02]  /*31f0*/  LEA R0, R10, UR5, 0x3 ;  /* 0x000000050a007c11 */ /* 0x000fe4000f8e18ff */
[----:B------:R-:W-:Y:S02]  /*3200*/  SHF.L.U32 R5, R9, 0x1f, RZ ;  /* 0x0000001f09057819 */ /* 0x000fe400000006ff */
[----:B------:R-:W-:Y:S01]  /*3210*/  PLOP3.LUT P0, PT, PT, PT, UP3, 0x80, 0x8 ;  /* 0x000000000008781c */ /* 0x000fe20003f0f038 */
[----:B------:R-:W-:Y:S01]  /*3220*/  VIADD R3, R0, 0xe0 ;  /* 0x000000e000037836 */ /* 0x000fe20000000000 */
[----:B-1----:R-:W1:Y:S02]  /*3230*/  SYNCS.PHASECHK.TRANS64.TRYWAIT P1, [R0+URZ+0xd0], R5 ;  /* 0x0000d005000075a7 */ /* 0x002e6400080211ff */
[----:B-1-3--:R-:W-:Y:S09]  /*3240*/  @!P1 BRA `(.L_x_57) ;  /* 0x0000005400b09947 */ /* 0x00aff20003800000 */
.L_x_158:
[----:B------:R-:W-:Y:S01]  /*3250*/  LEA R4, R10, UR5, 0x4 ;  /* 0x000000050a047c11 */ /* 0x000fe2000f8e20ff */
[----:B------:R-:W-:Y:S01]  /*3260*/  @UP3 ULEA UR6, UR14, UR5, 0x3 ;  /* 0x000000050e063291 */ /* 0x000fe2000f8e18ff */
[----:B------:R-:W-:Y:S01]  /*3270*/  PLOP3.LUT P2, PT, PT, PT, PT, 0x80, 0x8 ;  /* 0x000000000008781c */ /* 0x000fe20003f4f070 */
[----:B------:R-:W-:Y:S01]  /*3280*/  ULEA UR7, UR15, UR5, 0x3 ;  /* 0x000000050f077291 */ /* 0x000fe2000f8e18ff */
[----:B------:R-:W-:Y:S01]  /*3290*/  PRMT R3, RZ, 0x654, R3 ;  /* 0x00000654ff037816 */ /* 0x000fe20000000003 */
[----:B------:R-:W-:Y:S01]  /*32a0*/  ULEA UR8, UR15, UR16, 0x6 ;  /* 0x000000100f087291 */ /* 0x000fe2000f8e30ff */
[----:B-1----:R-:W1:Y:S01]  /*32b0*/  LDS.128 R4, [R4+0x160] ;  /* 0x0001600004047984 */ /* 0x002e620000000c00 */
[----:B------:R-:W-:Y:S02]  /*32c0*/  @P0 SHF.L.U32 R2, R8, 0x1f, RZ ;  /* 0x0000001f08020819 */ /* 0x000fe400000006ff */
[----:B------:R-:W-:Y:S01]  /*32d0*/  SHF.L.U32 R0, R11, 0x1f, RZ ;  /* 0x0000001f0b007819 */ /* 0x000fe200000006ff */
[----:B------:R-:W-:Y:S01]  /*32e0*/  @!PT LDS RZ, [RZ] ;  /* 0x00000000fffff984 */ /* 0x000fe20000000800 */
[----:B------:R-:W-:Y:S01]  /*32f0*/  @!PT LDS RZ, [RZ] ;  /* 0x00000000fffff984 */ /* 0x000fe20000000800 */
[----:B------:R-:W-:Y:S01]  /*3300*/  @!PT LDS RZ, [RZ] ;  /* 0x00000000fffff984 */ /* 0x000fe20000000800 */
[----:B------:R-:W-:Y:S01]  /*3310*/  @!PT LDS RZ, [RZ] ;  /* 0x00000000fffff984 */ /* 0x000fe20000000800 */
[----:B------:R2:W-:Y:S06]  /*3320*/  MEMBAR.ALL.CTA ;  /* 0x0000000000007992 */ /* 0x0005ec0000008000 */
[----:B--2---:R-:W2:Y:S02]  /*3330*/  FENCE.VIEW.ASYNC.S ;  /* 0x00000000000073c6 */ /* 0x004ea40000000000 */
[----:B--2---:R2:W-:Y:S01]  /*3340*/  SYNCS.ARRIVE.TRANS64.RED.A1T0 RZ, [R3+URZ], RZ ;  /* 0x000000ff03ff79a7 */ /* 0x0045e200081004ff */
[----:B------:R2:W3:Y:S01]  /*3350*/  @P0 SYNCS.PHASECHK.TRANS64.TRYWAIT P2, [UR6], R2 ;  /* 0x00000002ff0005a7 */ /* 0x0004e20008041106 */
[----:B-1----:R-:W-:Y:S01]  /*3360*/  LOP3.LUT P1, RZ, R6, 0x1, RZ, 0xc0, !PT ;  /* 0x0000000106ff7812 */ /* 0x002fe2000782c0ff */
[----:B------:R-:W1:Y:S02]  /*3370*/  SYNCS.PHASECHK.TRANS64.TRYWAIT P0, [UR7+0x110], R0 ;  /* 0x00011000ff0075a7 */ /* 0x000e640008001107 */
[----:B-123--:R-:W-:Y:S10]  /*3380*/  @!P0 BRA `(.L_x_58) ;  /* 0x0000005400748947 */ /* 0x00eff40003800000 */
.L_x_160:
[----:B------:R-:W-:Y:S01]  /*3390*/  IADD3 R10, PT, PT, R10, 0x1, RZ ;  /* 0x000000010a0a7810 */ /* 0x000fe20007ffe0ff */
[----:B------:R-:W-:Y:S06]  /*33a0*/  BRA.U !UP3, `(.L_x_59) ;  /* 0x000000010bc07547 */ /* 0x000fec000b800000 */
[----:B------:R-:W-:Y:S01]  /*33b0*/  UPLOP3.LUT UP4, UPT, UPT, UPT, UPT, 0x40, 0x4 ;  /* 0x000000000004789c */ /* 0x000fe20003f8e870 */
[----:B------:R-:W-:Y:S01]  /*33c0*/  UMOV UR13, UR9 ;  /* 0x00000009000d7c82 */ /* 0x000fe20008000000 */
[----:B------:R-:W-:Y:S01]  /*33d0*/  UMOV UR12, UR4 ;  /* 0x00000004000c7c82 */ /* 0x000fe20008000000 */
[----:B------:R-:W-:-:S08]  /*33e0*/  UMOV UR17, UR14 ;  /* 0x0000000e00117c82 */ /* 0x000fd00008000000 */
.L_x_62:
[----:B------:R-:W-:Y:S02]  /*33f0*/  UIADD3 UR13, UPT, UPT, UR13, 0x1, URZ ;  /* 0x000000010d0d7890 */ /* 0x000fe4000fffe0ff */
[----:B--2---:R-:W-:Y:S02]  /*3400*/  ULEA UR6, UR17, UR5, 0x3 ;  /* 0x0000000511067291 */ /* 0x004fe4000f8e18ff */
[----:B------:R-:W-:Y:S01]  /*3410*/  UISETP.NE.AND UP0, UPT, UR13, URZ, UPT ;  /* 0x000000ff0d00728c */ /* 0x000fe2000bf05270 */
[----:B---3--:R-:W-:Y:S10]  /*3420*/  @P2 BRA `(.L_x_60) ;  /* 0x00000000000c2947 */ /* 0x008ff40003800000 */
[----:B-1----:R-:W-:Y:S04]  /*3430*/  SHF.L.U32 R3, R8, 0x1f, RZ ;  /* 0x0000001f08037819 */ /* 0x002fe800000006ff */
[----:B------:R-:W1:Y:S02]  /*3440*/  SYNCS.PHASECHK.TRANS64.TRYWAIT P0, [UR6], R3 ;  /* 0x00000003ff0075a7 */ /* 0x000e640008001106 */
[----:B-1----:R-:W-:Y:S05]  /*3450*/  @!P0 BRA `(.L_x_61) ;  /* 0x0000005400588947 */ /* 0x002fea0003800000 */
.L_x_60:
[----:B------:R-:W-:Y:S01]  /*3460*/  UISETP.NE.AND UP1, UPT, UR12, 0x1, UPT ;  /* 0x000000010c00788c */ /* 0x000fe2000bf25270 */
[----:B------:R-:W-:Y:S01]  /*3470*/  PLOP3.LUT P2, PT, PT, PT, PT, 0x80, 0x8 ;  /* 0x000000000008781c */ /* 0x000fe20003f4f070 */
[----:B------:R-:W-:Y:S02]  /*3480*/  UIADD3 UR14, UPT, UPT, UR17, 0x1, URZ ;  /* 0x00000001110e7890 */ /* 0x000fe4000fffe0ff */
[----:B------:R-:W-:Y:S02]  /*3490*/  ULEA UR28, UR17, UR11, 0x9 ;  /* 0x0000000b111c7291 */ /* 0x000fe4000f8e48ff */
[----:B------:R-:W-:Y:S01]  /*34a0*/  UISETP.NE.AND UP2, UPT, UR14, 0x8, UPT ;  /* 0x000000080e00788c */ /* 0x000fe2000bf45270 */
[----:B------:R-:W-:Y:S01]  /*34b0*/  PLOP3.LUT P0, PT, PT, PT, UP1, 0x80, 0x8 ;  /* 0x000000000008781c */ /* 0x000fe20003f0f018 */
[----:B------:R-:W-:Y:S02]  /*34c0*/  UIADD3 UR40, UPT, UPT, UR28, 0x2, URZ ;  /* 0x000000021c287890 */ /* 0x000fe4000fffe0ff */
[----:B------:R-:W-:Y:S02]  /*34d0*/  USEL UR27, URZ, 0x1, UP2 ;  /* 0x00000001ff1b7887 */ /* 0x000fe40009000000 */
[----:B------:R-:W-:Y:S02]  /*34e0*/  USEL UR14, UR14, URZ, UP2 ;  /* 0x000000ff0e0e7287 */ /* 0x000fe40009000000 */
[----:B------:R-:W-:Y:S02]  /*34f0*/  UIADD3 UR36, UPT, UPT, UR28, 0x4, URZ ;  /* 0x000000041c247890 */ /* 0x000fe4000fffe0ff */
[----:B------:R-:W-:Y:S01]  /*3500*/  @UP1 ULEA UR26, UR14, UR5, 0x3 ;  /* 0x000000050e1a1291 */ /* 0x000fe2000f8e18ff */
[----:B------:R-:W-:Y:S01]  /*3510*/  LOP3.LUT R8, R8, UR27, RZ, 0x3c, !PT ;  /* 0x0000001b08087c12 */ /* 0x000fe2000f8e3cff */
[----:B------:R-:W-:Y:S02]  /*3520*/  UIADD3 UR32, UPT, UPT, UR28, 0x6, URZ ;  /* 0x000000061c207890 */ /* 0x000fe4000fffe0ff */
[----:B------:R-:W-:Y:S01]  /*3530*/  UIADD3 UR6, UPT, UPT, UR6, 0x40, URZ ;  /* 0x0000004006067890 */ /* 0x000fe2000fffe0ff */
[----:B-1----:R-:W-:Y:S01]  /*3540*/  @P0 SHF.L.U32 R0, R8, 0x1f, RZ ;  /* 0x0000001f08000819 */ /* 0x002fe200000006ff */
[----:B------:R-:W-:Y:S01]  /*3550*/  UIADD3 UR12, UPT, UPT, UR12, -0x1, URZ ;  /* 0xffffffff0c0c7890 */ /* 0x000fe2000fffe0ff */
[----:B------:R-:W-:Y:S02]  /*3560*/  UMOV UR29, 0x40004040 ;  /* 0x40004040001d7882 */ /* 0x000fe40000000000 */
[----:B------:R2:W3:Y:S01]  /*3570*/  @P0 SYNCS.PHASECHK.TRANS64.TRYWAIT P2, [UR26], R0 ;  /* 0x00000000ff0005a7 */ /* 0x0004e2000804111a */
[----:B------:R-:W-:Y:S01]  /*3580*/  ULEA UR26, UR17, UR10, 0xa ;  /* 0x0000000a111a7291 */ /* 0x000fe2000f8e50ff */
[----:B------:R-:W-:Y:S01]  /*3590*/  UMOV UR27, 0x40004040 ;  /* 0x40004040001b7882 */ /* 0x000fe20000000000 */
[----:B------:R-:W-:Y:S02]  /*35a0*/  UMOV UR41, 0x40004040 ;  /* 0x4000404000297882 */ /* 0x000fe40000000000 */
[----:B------:R-:W-:Y:S02]  /*35b0*/  UIADD3 UR38, UPT, UPT, UR26, 0x2, URZ ;  /* 0x000000021a267890 */ /* 0x000fe4000fffe0ff */
[----:B------:R-:W-:Y:S02]  /*35c0*/  UIADD3 UR34, UPT, UPT, UR26, 0x4, URZ ;  /* 0x000000041a227890 */ /* 0x000fe4000fffe0ff */
[----:B------:R-:W-:Y:S01]  /*35d0*/  UIADD3 UR30, UPT, UPT, UR26, 0x6, URZ ;  /* 0x000000061a1e7890 */ /* 0x000fe2000fffe0ff */
[----:B------:R2:W-:Y:S01]  /*35e0*/  UTCHMMA gdesc[UR26], gdesc[UR28], tmem[UR8], tmem[UR24], idesc[UR25], UP4 ;  /* 0x00ff181c1a0075ea */ /* 0x0005e2000a000008 */
[----:B------:R-:W-:Y:S01]  /*35f0*/  UPLOP3.LUT UP4, UPT, UPT, UPT, UPT, 0x80, 0x8 ;  /* 0x000000000008789c */ /* 0x000fe20003f8f070 */
[----:B------:R-:W-:Y:S01]  /*3600*/  UMOV UR39, 0x40004040 ;  /* 0x4000404000277882 */ /* 0x000fe20000000000 */
[----:B------:R-:W-:Y:S01]  /*3610*/  UMOV UR37, 0x40004040 ;  /* 0x4000404000257882 */ /* 0x000fe20000000000 */
[----:B------:R2:W-:Y:S01]  /*3620*/  UTCHMMA gdesc[UR38], gdesc[UR40], tmem[UR8], tmem[UR22], idesc[UR23], UPT ;  /* 0x00ff1628260075ea */ /* 0x0005e2000b800008 */
[----:B------:R-:W-:Y:S01]  /*3630*/  UMOV UR35, 0x40004040 ;  /* 0x4000404000237882 */ /* 0x000fe20000000000 */
[----:B------:R-:W-:Y:S01]  /*3640*/  UMOV UR33, 0x40004040 ;  /* 0x4000404000217882 */ /* 0x000fe20000000000 */
[----:B------:R-:W-:Y:S01]  /*3650*/  UMOV UR31, 0x40004040 ;  /* 0x40004040001f7882 */ /* 0x000fe20000000000 */
[----:B------:R2:W-:Y:S01]  /*3660*/  UTCHMMA gdesc[UR34], gdesc[UR36], tmem[UR8], tmem[UR20], idesc[UR21], UPT ;  /* 0x00ff1424220075ea */ /* 0x0005e2000b800008 */
[----:B------:R2:W-:Y:S01]  /*3670*/  UTCHMMA gdesc[UR30], gdesc[UR32], tmem[UR8], tmem[UR18], idesc[UR19], UPT ;  /* 0x00ff12201e0075ea */ /* 0x0005e2000b800008 */
[----:B------:R2:W-:Y:S01]  /*3680*/  UTCBAR [UR6], URZ ;  /* 0x000000ff060073e9 */ /* 0x0005e200080000ff */
[----:B------:R-:W-:Y:S01]  /*3690*/  UMOV UR17, UR14 ;  /* 0x0000000e00117c82 */ /* 0x000fe20008000000 */
[----:B------:R-:W-:Y:S05]  /*36a0*/  BRA.U UP0, `(.L_x_62) ;  /* 0xfffffffd00507547 */ /* 0x000fea000b83ffff */
.L_x_59:
[----:B------:R-:W-:Y:S01]  /*36b0*/  UIADD3 UR15, UPT, UPT, UR15, 0x1, URZ ;  /* 0x000000010f0f7890 */ /* 0x000fe2000fffe0ff */
[C---:B------:R-:W-:Y:S01]  /*36c0*/  ISETP.NE.AND P0, PT, R10.reuse, 0x2, PT ;  /* 0x000000020a00780c */ /* 0x040fe20003f05270 */
[----:B------:R-:W-:Y:S02]  /*36d0*/  UIADD3 UR7, UPT, UPT, UR7, 0xf0, URZ ;  /* 0x000000f007077890 */ /* 0x000fe4000fffe0ff */
[----:B------:R-:W-:Y:S01]  /*36e0*/  UISETP.NE.AND UP0, UPT, UR15, 0x4, UPT ;  /* 0x000000040f00788c */ /* 0x000fe2000bf05270 */
[----:B-12---:R-:W-:Y:S02]  /*36f0*/  SEL R0, RZ, 0x1, P0 ;  /* 0x00000001ff007807 */ /* 0x006fe40000000000 */
[----:B------:R-:W-:Y:S01]  /*3700*/  SEL R10, R10, RZ, P0 ;  /* 0x000000ff0a0a7207 */ /* 0x000fe20000000000 */
[----:B------:R-:W-:Y:S01]  /*3710*/  USEL UR6, URZ, 0x1, UP0 ;  /* 0x00000001ff067887 */ /* 0x000fe20008000000 */
[----:B------:R-:W-:Y:S01]  /*3720*/  LOP3.LUT R9, R9, R0, RZ, 0x3c, !PT ;  /* 0x0000000009097212 */ /* 0x000fe200078e3cff */
[----:B------:R-:W-:Y:S01]  /*3730*/  USEL UR15, UR15, URZ, UP0 ;  /* 0x000000ff0f0f7287 */ /* 0x000fe20008000000 */
[----:B------:R1:W-:Y:S03]  /*3740*/  UTCBAR [UR7], URZ ;  /* 0x000000ff070073e9 */ /* 0x0003e600080000ff */
[----:B------:R-:W-:Y:S01]  /*3750*/  LOP3.LUT R11, R11, UR6, RZ, 0x3c, !PT ;  /* 0x000000060b0b7c12 */ /* 0x000fe2000f8e3cff */
[----:B------:R-:W-:Y:S07]  /*3760*/  @P1 BRA `(.L_x_63) ;  /* 0xfffffff800a01947 */ /* 0x000fee000383ffff */
[----:B------:R-:W2:Y:S01]  /*3770*/  S2UR UR4, SR_CgaCtaId ;  /* 0x00000000000479c3 */ /* 0x000ea20000008800 */
[----:B------:R-:W-:Y:S01]  /*3780*/  ELECT P0, URZ, PT ;  /* 0x0000000000ff782f */ /* 0x000fe20003800000 */
[----:B------:R-:W-:Y:S01]  /*3790*/  IMAD.MOV.U32 R0, RZ, RZ, 0x1 ;  /* 0x00000001ff007424 */ /* 0x000fe200078e00ff */
[----:B------:R-:W-:Y:S01]  /*37a0*/  UIADD3 UR5, UPT, UPT, UR5, 0x110, URZ ;  /* 0x0000011005057890 */ /* 0x000fe2000fffe0ff */
[----:B------:R-:W-:Y:S01]  /*37b0*/  SHF.L.U32 R3, R11, 0x1f, RZ ;  /* 0x0000001f0b037819 */ /* 0x000fe200000006ff */
[----:B------:R-:W-:-:S03]  /*37c0*/  UMOV UR6, 0x40 ;  /* 0x0000004000067882 */ /* 0x000fc60000000000 */
[----:B------:R-:W-:Y:S01]  /*37d0*/  UVIRTCOUNT.DEALLOC.SMPOOL 0x80 ;  /* 0x000000800000784c */ /* 0x000fe20000000000 */
[----:B--2---:R-:W-:Y:S02]  /*37e0*/  ULEA UR4, UR4, UR6, 0x18 ;  /* 0x0000000604047291 */ /* 0x004fe4000f8ec0ff */
[----:B------:R-:W-:-:S07]  /*37f0*/  ULEA UR6, UR15, UR5, 0x3 ;  /* 0x000000050f067291 */ /* 0x000fce000f8e18ff */
[----:B------:R2:W-:Y:S02]  /*3800*/  @P0 STS.U8 [UR4+0x1c], R0 ;  /* 0x00001c00ff000988 */ /* 0x0005e40008000004 */
[----:B------:R-:W4:Y:S02]  /*3810*/  SYNCS.PHASECHK.TRANS64.TRYWAIT P0, [UR6], R3 ;  /* 0x00000003ff0075a7 */ /* 0x000f240008001106 */
[----:B--2-4-:R-:W-:Y:S05]  /*3820*/  @!P0 BRA `(.L_x_64) ;  /* 0x00000050007c8947 */ /* 0x014fea0003800000 */
.L_x_163:
[----:B-1----:R-:W-:-:S04]  /*3830*/  UIADD3 UR7, UPT, UPT, UR15, 0x1, URZ ;  /* 0x000000010f077890 */ /* 0x002fc8000fffe0ff */
[----:B------:R-:W-:-:S04]  /*3840*/  UISETP.NE.AND UP0, UPT, UR7, 0x4, UPT ;  /* 0x000000040700788c */ /* 0x000fc8000bf05270 */
[----:B------:R-:W-:Y:S02]  /*3850*/  USEL UR8, URZ, 0x1, UP0 ;  /* 0x00000001ff087887 */ /* 0x000fe40008000000 */
[----:B------:R-:W-:-:S04]  /*3860*/  USEL UR7, UR7, URZ, UP0 ;  /* 0x000000ff07077287 */ /* 0x000fc80008000000 */
[----:B------:R-:W-:Y:S01]  /*3870*/  ULEA UR6, UR7, UR5, 0x3 ;  /* 0x0000000507067291 */ /* 0x000fe2000f8e18ff */
[----:B------:R-:W-:-:S04]  /*3880*/  LOP3.LUT R2, R11, UR8, RZ, 0x3c, !PT ;  /* 0x000000080b027c12 */ /* 0x000fc8000f8e3cff */
[----:B--2---:R-:W-:-:S04]  /*3890*/  SHF.L.U32 R3, R2, 0x1f, RZ ;  /* 0x0000001f02037819 */ /* 0x004fc800000006ff */
[----:B------:R-:W1:Y:S02]  /*38a0*/  SYNCS.PHASECHK.TRANS64.TRYWAIT P0, [UR6], R3 ;  /* 0x00000003ff0075a7 */ /* 0x000e640008001106 */
[----:B-1----:R-:W-:Y:S05]  /*38b0*/  @!P0 BRA `(.L_x_65) ;  /* 0x0000005000708947 */ /* 0x002fea0003800000 */
.L_x_165:
        /* <DEDUP_REMOVED lines=9> */
.L_x_167:
[----:B------:R-:W-:-:S04]  /*3950*/  UIADD3 UR7, UPT, UPT, UR7, 0x1, URZ ;  /* 0x0000000107077890 */ /* 0x000fc8000fffe0ff */
[----:B------:R-:W-:-:S04]  /*3960*/  UISETP.NE.AND UP0, UPT, UR7, 0x4, UPT ;  /* 0x000000040700788c */ /* 0x000fc8000bf05270 */
[----:B------:R-:W-:Y:S02]  /*3970*/  USEL UR6, URZ, 0x1, UP0 ;  /* 0x00000001ff067887 */ /* 0x000fe40008000000 */
[----:B------:R-:W-:-:S04]  /*3980*/  USEL UR7, UR7, URZ, UP0 ;  /* 0x000000ff07077287 */ /* 0x000fc80008000000 */
[----:B------:R-:W-:Y:S01]  /*3990*/  ULEA UR7, UR7, UR5, 0x3 ;  /* 0x0000000507077291 */ /* 0x000fe2000f8e18ff */
[----:B-1----:R-:W-:-:S04]  /*39a0*/  LOP3.LUT R3, R2, UR6, RZ, 0x3c, !PT ;  /* 0x0000000602037c12 */ /* 0x002fc8000f8e3cff */
[----:B------:R-:W-:-:S04]  /*39b0*/  SHF.L.U32 R3, R3, 0x1f, RZ ;  /* 0x0000001f03037819 */ /* 0x000fc800000006ff */
[----:B------:R-:W1:Y:S02]  /*39c0*/  SYNCS.PHASECHK.TRANS64.TRYWAIT P0, [UR7], R3 ;  /* 0x00000003ff0075a7 */ /* 0x000e640008001107 */
[----:B-1----:R-:W-:Y:S05]  /*39d0*/  @!P0 BRA `(.L_x_67) ;  /* 0x0000005000588947 */ /* 0x002fea0003800000 */
.L_x_169:
[----:B------:R-:W-:Y:S01]  /*39e0*/  NOP ;  /* 0x0000000000007918 */ /* 0x000fe20000000000 */
[----:B-1----:R-:W1:Y:S01]  /*39f0*/  LDS R0, [UR4+0x14] ;  /* 0x00001404ff007984 */ /* 0x002e620008000800 */
[----:B------:R-:W-:Y:S01]  /*3a00*/  ULOP3.LUT UR6, UR16, 0xffff, URZ, 0xc0, !UPT ;  /* 0x0000ffff10067892 */ /* 0x000fe2000f8ec0ff */
[----:B------:R-:W-:Y:S01]  /*3a10*/  UMOV UR8, 0xffff ;  /* 0x0000ffff00087882 */ /* 0x000fe20000000000 */
[----:B------:R-:W-:Y:S02]  /*3a20*/  UMOV UR5, 0x1 ;  /* 0x0000000100057882 */ /* 0x000fe40000000000 */
[----:B------:R-:W-:-:S04]  /*3a30*/  USHF.R.U32.HI UR6, URZ, 0x5, UR6 ;  /* 0x00000005ff067899 */ /* 0x000fc80008011606 */
[----:B------:R-:W-:Y:S02]  /*3a40*/  USHF.L.U32 UR8, UR8, UR6, URZ ;  /* 0x0000000608087299 */ /* 0x000fe400080006ff */
[----:B------:R-:W-:-:S04]  /*3a50*/  USHF.L.U32 UR5, UR5, UR6, URZ ;  /* 0x0000000605057299 */ /* 0x000fc800080006ff */
[----:B-1----:R-:W-:-:S04]  /*3a60*/  LOP3.LUT R0, R0, UR8, RZ, 0xc0, !PT ;  /* 0x0000000800007c12 */ /* 0x002fc8000f8ec0ff */
[----:B------:R-:W-:-:S13]  /*3a70*/  ISETP.NE.AND P0, PT, R0, UR8, PT ;  /* 0x0000000800007c0c */ /* 0x000fda000bf05270 */
[----:B------:R-:W-:Y:S05]  /*3a80*/  @P0 BRA `(.L_x_68) ;  /* 0x0000000000580947 */ /* 0x000fea0003800000 */
[----:B------:R-:W1:Y:S02]  /*3a90*/  LDS R0, [UR4+0x18] ;  /* 0x00001804ff007984 */ /* 0x000e640008000800 */
[----:B-1----:R-:W-:-:S04]  /*3aa0*/  LOP3.LUT R0, R0, UR5, RZ, 0xc0, !PT ;  /* 0x0000000500007c12 */ /* 0x002fc8000f8ec0ff */
[----:B------:R-:W-:-:S13]  /*3ab0*/  ISETP.NE.AND P0, PT, R0, UR5, PT ;  /* 0x0000000500007c0c */ /* 0x000fda000bf05270 */
[----:B------:R-:W-:Y:S05]  /*3ac0*/  @P0 BRA `(.L_x_69) ;  /* 0x00000000003c0947 */ /* 0x000fea0003800000 */
[----:B------:R-:W1:Y:S01]  /*3ad0*/  S2R R2, SR_LANEID ;  /* 0x0000000000027919 */ /* 0x000e620000000000 */
[----:B------:R-:W-:Y:S01]  /*3ae0*/  ULOP3.LUT UR8, URZ, UR8, URZ, 0x33, !UPT ;  /* 0x00000008ff087292 */ /* 0x000fe2000f8e33ff */
[----:B------:R-:W-:Y:S01]  /*3af0*/  LOP3.LUT R4, RZ, UR5, RZ, 0x33, !PT ;  /* 0x00000005ff047c12 */ /* 0x000fe2000f8e33ff */
[----:B------:R-:W-:Y:S02]  /*3b00*/  VOTEU.ANY UR7, UPT, PT ;  /* 0x0000000000077886 */ /* 0x000fe400038e0100 */
[----:B------:R-:W-:Y:S01]  /*3b10*/  UFLO.U32 UR7, UR7 ;  /* 0x00000007000772bd */ /* 0x000fe200080e0000 */
[----:B------:R-:W2:Y:S01]  /*3b20*/  REDUX UR5, R4 ;  /* 0x00000000040573c4 */ /* 0x000ea20000000000 */
[----:B------:R-:W-:-:S06]  /*3b30*/  IMAD.U32 R0, RZ, RZ, UR8 ;  /* 0x00000008ff007e24 */ /* 0x000fcc000f8e00ff */
[----:B------:R4:W-:Y:S01]  /*3b40*/  UTCATOMSWS.AND URZ, UR8 ;  /* 0x0000000800ff79e3 */ /* 0x0009e20008000000 */
[----:B------:R-:W3:Y:S01]  /*3b50*/  REDUX UR6, R0 ;  /* 0x00000000000673c4 */ /* 0x000ee20000000000 */
[----:B-1----:R-:W-:Y:S01]  /*3b60*/  ISETP.EQ.U32.AND P0, PT, R2, UR7, PT ;  /* 0x0000000702007c0c */ /* 0x002fe2000bf02070 */
[----:B--2---:R-:W-:Y:S01]  /*3b70*/  IMAD.U32 R2, RZ, RZ, UR5 ;  /* 0x00000005ff027e24 */ /* 0x004fe2000f8e00ff */
[----:B---3--:R-:W-:-:S11]  /*3b80*/  MOV R3, UR6 ;  /* 0x0000000600037c02 */ /* 0x008fd60008000f00 */
[----:B------:R4:W-:Y:S04]  /*3b90*/  @P0 ATOMS.AND RZ, [UR4+0x14], R3 ;  /* 0x00001403ffff098c */ /* 0x0009e8000a800004 */
[----:B------:R4:W-:Y:S01]  /*3ba0*/  @P0 ATOMS.AND RZ, [UR4+0x18], R2 ;  /* 0x00001802ffff098c */ /* 0x0009e2000a800004 */
[----:B------:R-:W-:Y:S05]  /*3bb0*/  BRA `(.L_x_70) ;  /* 0x0000000000147947 */ /* 0x000fea0003800000 */
.L_x_69:
[----:B------:R-:W-:Y:S02]  /*3bc0*/  MOV R2, 0x3be0 ;  /* 0x00003be000027802 */ /* 0x000fe40000000f00 */
[----:B---3-5:R-:W-:Y:S05]  /*3bd0*/  CALL.REL.NOINC `($__internal_0_$__cuda_sm10x_tcgen05_guardrail_trap_col_being_dealloced_not_returned_by_alloc) ;  /* 0x0000005400407944 */ /* 0x028fea0003c00000 */
[----:B------:R-:W-:Y:S05]  /*3be0*/  BRA `(.L_x_70) ;  /* 0x0000000000087947 */ /* 0x000fea0003800000 */
.L_x_68:
[----:B------:R-:W-:Y:S02]  /*3bf0*/  MOV R2, 0x3c10 ;  /* 0x00003c1000027802 */ /* 0x000fe40000000f00 */
[----:B---3-5:R-:W-:Y:S05]  /*3c00*/  CALL.REL.NOINC `($__internal_2_$__cuda_sm10x_tcgen05_guardrail_trap_unallocated_columns_being_dealloced) ;  /* 0x00000054004c7944 */ /* 0x028fea0003c00000 */
.L_x_70:
[----:B------:R-:W-:Y:S01]  /*3c10*/  NOP ;  /* 0x0000000000007918 */ /* 0x000fe20000000000 */
[----:B----4-:R-:W-:Y:S05]  /*3c20*/  EXIT ;  /* 0x000000000000794d */ /* 0x010fea0003800000 */
.L_x_52:
[----:B------:R-:W-:-:S09]  /*3c30*/  UISETP.NE.OR UP2, UPT, UR8, 0x3, !UP2 ;  /* 0x000000030800788c */ /* 0x000fd2000d745670 */
[----:B------:R-:W-:Y:S05]  /*3c40*/  BRA.U UP2, `(.L_x_71) ;  /* 0x0000001102147547 */ /* 0x000fea000b800000 */
[----:B------:R-:W1:Y:S01]  /*3c50*/  LDC R0, c[0x0][0xb30] ;  /* 0x0002cc00ff007b82 */ /* 0x000e620000000800 */
[----:B------:R-:W2:Y:S01]  /*3c60*/  LDCU.64 UR8, c[0x0][0x888] ;  /* 0x00011100ff0877ac */ /* 0x000ea20008000a00 */
[----:B------:R-:W-:Y:S02]  /*3c70*/  HFMA2 R25, -RZ, RZ, 0, 0 ;  /* 0x00000000ff197431 */ /* 0x000fe400000001ff */
[----:B-----5:R-:W-:Y:S01]  /*3c80*/  IMAD.MOV.U32 R32, RZ, RZ, 0x1 ;  /* 0x00000001ff207424 */ /* 0x020fe200078e00ff */
[----:B------:R-:W-:Y:S01]  /*3c90*/  MOV R23, 0x2000 ;  /* 0x0000200000177802 */ /* 0x000fe20000000f00 */
[----:B------:R-:W4:Y:S01]  /*3ca0*/  LDCU.64 UR4, c[0x0][0x890] ;  /* 0x00011200ff0477ac */ /* 0x000f220008000a00 */
[----:B------:R-:W-:Y:S01]  /*3cb0*/  IMAD.MOV.U32 R27, RZ, RZ, RZ ;  /* 0x000000ffff1b7224 */ /* 0x000fe200078e00ff */
[----:B------:R-:W3:Y:S01]  /*3cc0*/  LDC R19, c[0x0][0x370] ;  /* 0x0000dc00ff137b82 */ /* 0x000ee20000000800 */
[----:B------:R-:W-:Y:S01]  /*3cd0*/  UMOV UR7, 0x400 ;  /* 0x0000040000077882 */ /* 0x000fe20000000000 */
[----:B------:R-:W-:-:S02]  /*3ce0*/  UPLOP3.LUT UP1, UPT, UPT, UPT, UPT, 0x40, 0x4 ;  /* 0x000000000004789c */ /* 0x000fc40003f2e870 */
[----:B------:R-:W-:-:S04]  /*3cf0*/  ULEA UR7, UR37, UR7, 0x18 ;  /* 0x0000000725077291 */ /* 0x000fc8000f8ec0ff */
[----:B------:R-:W3:Y:S01]  /*3d00*/  LDC R2, c[0x0][0xb0c] ;  /* 0x0002c300ff027b82 */ /* 0x000ee20000000800 */
[----:B------:R-:W-:Y:S02]  /*3d10*/  UIADD3 UR13, UPT, UPT, UR7, 0x98, URZ ;  /* 0x00000098070d7890 */ /* 0x000fe4000fffe0ff */
[----:B--2---:R-:W-:Y:S02]  /*3d20*/  UISETP.NE.U32.AND UP2, UPT, UR8, URZ, UPT ;  /* 0x000000ff0800728c */ /* 0x004fe4000bf45070 */
[----:B------:R-:W-:Y:S02]  /*3d30*/  UIADD3 UR33, UPT, UPT, UR7, 0x80, URZ ;  /* 0x0000008007217890 */ /* 0x000fe4000fffe0ff */
[----:B----4-:R-:W-:Y:S01]  /*3d40*/  UISETP.NE.U32.AND UP3, UPT, UR4, URZ, UPT ;  /* 0x000000ff0400728c */ /* 0x010fe2000bf65070 */
[----:B------:R-:W2:Y:S01]  /*3d50*/  LDC R18, c[0x0][0xb20] ;  /* 0x0002c800ff127b82 */ /* 0x000ea20000000800 */
[----:B-1----:R-:W-:Y:S01]  /*3d60*/  ISETP.NE.AND P1, PT, R0, 0x1, PT ;  /* 0x000000010000780c */ /* 0x002fe20003f25270 */
[----:B------:R-:W-:-:S02]  /*3d70*/  UISETP.NE.AND.EX UP2, UPT, UR9, URZ, UPT, UP2 ;  /* 0x000000ff0900728c */ /* 0x000fc4000bf45320 */
[----:B------:R-:W-:Y:S02]  /*3d80*/  UIADD3 UR25, UPT, UPT, UR7, 0x88, URZ ;  /* 0x0000008807197890 */ /* 0x000fe4000fffe0ff */
[----:B------:R-:W-:Y:S02]  /*3d90*/  UIADD3 UR17, UPT, UPT, UR7, 0x90, URZ ;  /* 0x0000009007117890 */ /* 0x000fe4000fffe0ff */
[----:B------:R-:W1:Y:S01]  /*3da0*/  LDC.64 R36, c[0x0][0x348] ;  /* 0x0000d200ff247b82 */ /* 0x000e620000000a00 */
[----:B------:R-:W-:Y:S02]  /*3db0*/  UPRMT UR13, UR37, 0x654, UR13 ;  /* 0x00000654250d7896 */ /* 0x000fe4000800000d */
[----:B------:R-:W-:-:S05]  /*3dc0*/  UISETP.NE.AND.EX UP3, UPT, UR5, URZ, UPT, UP3 ;  /* 0x000000ff0500728c */ /* 0x000fca000bf65330 */
[----:B------:R-:W4:Y:S08]  /*3dd0*/  LDC.64 R16, c[0x0][0xb10] ;  /* 0x0002c400ff107b82 */ /* 0x000f300000000a00 */
[----:B------:R-:W1:Y:S08]  /*3de0*/  LDC.64 R6, c[0x0][0xb18] ;  /* 0x0002c600ff067b82 */ /* 0x000e700000000a00 */
[----:B------:R-:W1:Y:S08]  /*3df0*/  LDC.64 R4, c[0x0][0xb28] ;  /* 0x0002ca00ff047b82 */ /* 0x000e700000000a00 */
[----:B--23--:R-:W1:Y:S02]  /*3e00*/  LDC R22, c[0x0][0x374] ;  /* 0x0000dd00ff167b82 */ /* 0x00ce640000000800 */
.L_x_82:
[----:B------:R-:W-:Y:S02]  /*3e10*/  LEA R0, R27, UR7, 0x3 ;  /* 0x000000071b007c11 */ /* 0x000fe4000f8e18ff */
[----:B------:R-:W-:Y:S02]  /*3e20*/  SHF.L.U32 R3, R25, 0x1f, RZ ;  /* 0x0000001f19037819 */ /* 0x000fe400000006ff */
[----:B------:R-:W-:Y:S02]  /*3e30*/  LEA R28, R27, UR7, 0x4 ;  /* 0x000000071b1c7c11 */ /* 0x000fe4000f8e20ff */
[----:B--2---:R-:W2:Y:S02]  /*3e40*/  SYNCS.PHASECHK.TRANS64.TRYWAIT P0, [R0+URZ+0xd0], R3 ;  /* 0x0000d003000075a7 */ /* 0x004ea400080011ff */
[----:B--2---:R-:W-:Y:S05]  /*3e50*/  @!P0 BRA `(.L_x_72) ;  /* 0x0000004c00508947 */ /* 0x004fea0003800000 */
.L_x_170:
[----:B------:R-:W-:Y:S01]  /*3e60*/  ISETP.GE.AND P0, PT, R26, 0x1, PT ;  /* 0x000000011a00780c */ /* 0x000fe20003f06270 */
[----:B------:R-:W3:Y:S01]  /*3e70*/  LDS.128 R28, [R28+0x160] ;  /* 0x000160001c1c7984 */ /* 0x000ee20000000c00 */
[----:B--2---:R-:W-:Y:S01]  /*3e80*/  VIADD R0, R0, 0xe0 ;  /* 0x000000e000007836 */ /* 0x004fe20000000000 */
[----:B------:R-:W-:Y:S01]  /*3e90*/  @!PT LDS RZ, [RZ] ;  /* 0x00000000fffff984 */ /* 0x000fe20000000800 */
[----:B------:R-:W-:Y:S01]  /*3ea0*/  @!PT LDS RZ, [RZ] ;  /* 0x00000000fffff984 */ /* 0x000fe20000000800 */
[----:B------:R-:W-:Y:S01]  /*3eb0*/  @!PT LDS RZ, [RZ] ;  /* 0x00000000fffff984 */ /* 0x000fe20000000800 */
[----:B------:R-:W-:Y:S01]  /*3ec0*/  @!PT LDS RZ, [RZ] ;  /* 0x00000000fffff984 */ /* 0x000fe20000000800 */
[----:B------:R2:W-:Y:S06]  /*3ed0*/  MEMBAR.ALL.CTA ;  /* 0x0000000000007992 */ /* 0x0005ec0000008000 */
[----:B--2---:R-:W2:Y:S01]  /*3ee0*/  FENCE.VIEW.ASYNC.S ;  /* 0x00000000000073c6 */ /* 0x004ea20000000000 */
[----:B------:R-:W-:Y:S04]  /*3ef0*/  PRMT R0, RZ, 0x654, R0 ;  /* 0x00000654ff007816 */ /* 0x000fe80000000000 */
[----:B--2---:R2:W-:Y:S01]  /*3f00*/  SYNCS.ARRIVE.TRANS64.RED.A1T0 RZ, [R0+URZ], RZ ;  /* 0x000000ff00ff79a7 */ /* 0x0045e200081004ff */
[----:B---3--:R-:W-:Y:S11]  /*3f10*/  LOP3.LUT P3, RZ, R30, 0x1, RZ, 0xc0, !PT ;  /* 0x000000011eff7812 */ /* 0x008ff6000786c0ff */
[----:B------:R-:W-:Y:S02]  /*3f20*/  @!UPT UIADD3 URZ, UPT, UPT, URZ, URZ, URZ ;  /* 0x000000fffffff290 */ /* 0x000fe4000fffe0ff */
[----:B------:R-:W-:Y:S02]  /*3f30*/  @P3 MOV R13, R28 ;  /* 0x0000001c000d3202 */ /* 0x000fe40000000f00 */
[----:B------:R-:W-:Y:S01]  /*3f40*/  @P3 LOP3.LUT R8, R29, 0xffff, RZ, 0xc0, !PT ;  /* 0x0000ffff1d083812 */ /* 0x000fe200078ec0ff */
[----:B--2---:R-:W-:Y:S06]  /*3f50*/  @!P0 BRA `(.L_x_73) ;  /* 0x0000000000a48947 */ /* 0x004fec0003800000 */
[----:B-1----:R-:W-:Y:S01]  /*3f60*/  IMAD.HI.U32 R33, R22, R7, RZ ;  /* 0x0000000716217227 */ /* 0x002fe200078e00ff */
[----:B------:R-:W-:Y:S02]  /*3f70*/  ISETP.NE.AND P0, PT, R6, 0x1, PT ;  /* 0x000000010600780c */ /* 0x000fe40003f05270 */
[----:B------:R-:W-:Y:S01]  /*3f80*/  ISETP.NE.AND P2, PT, R26, 0x1, PT ;  /* 0x000000011a00780c */ /* 0x000fe20003f45270 */
[----:B----4-:R-:W-:Y:S01]  /*3f90*/  IMAD.HI.U32 R34, R19, R16, RZ ;  /* 0x0000001013227227 */ /* 0x010fe200078e00ff */
[----:B------:R-:W-:Y:S02]  /*3fa0*/  SHF.R.U32.HI R33, RZ, R18, R33 ;  /* 0x00000012ff217219 */ /* 0x000fe40000011621 */
[----:B------:R-:W-:Y:S01]  /*3fb0*/  ISETP.NE.AND P4, PT, R2, 0x1, PT ;  /* 0x000000010200780c */ /* 0x000fe20003f85270 */
[----:B------:R-:W-:Y:S01]  /*3fc0*/  IMAD.HI.U32 R38, R13, R16, RZ ;  /* 0x000000100d267227 */ /* 0x000fe200078e00ff */
[----:B------:R-:W-:Y:S02]  /*3fd0*/  SHF.R.U32.HI R34, RZ, R17, R34 ;  /* 0x00000011ff227219 */ /* 0x000fe40000011622 */
[----:B------:R-:W-:Y:S01]  /*3fe0*/  SEL R3, R22, R33, !P0 ;  /* 0x0000002116037207 */ /* 0x000fe20004000000 */
[C---:B------:R-:W-:Y:S01]  /*3ff0*/  IMAD.HI.U32 R33, R8.reuse, R7, RZ ;  /* 0x0000000708217227 */ /* 0x040fe200078e00ff */
[----:B------:R-:W-:Y:S02]  /*4000*/  SEL R11, R19, R34, !P4 ;  /* 0x00000022130b7207 */ /* 0x000fe40006000000 */
[----:B------:R-:W-:Y:S01]  /*4010*/  SHF.R.U32.HI R38, RZ, R17, R38 ;  /* 0x00000011ff267219 */ /* 0x000fe20000011626 */
[----:B------:R-:W-:Y:S01]  /*4020*/  IMAD.HI.U32 R40, R3, R4, RZ ;  /* 0x0000000403287227 */ /* 0x000fe200078e00ff */
[----:B------:R-:W-:Y:S03]  /*4030*/  SHF.R.U32.HI R33, RZ, R18, R33 ;  /* 0x00000012ff217219 */ /* 0x000fe60000011621 */
[----:B------:R-:W-:Y:S01]  /*4040*/  IMAD.HI.U32 R34, R11, R4, RZ ;  /* 0x000000040b227227 */ /* 0x000fe200078e00ff */
[----:B------:R-:W-:Y:S02]  /*4050*/  @P2 SHF.R.U32.HI R3, RZ, R5, R40 ;  /* 0x00000005ff032219 */ /* 0x000fe40000011628 */
[----:B------:R-:W-:Y:S02]  /*4060*/  SEL R9, R8, R33, !P0 ;  /* 0x0000002108097207 */ /* 0x000fe40004000000 */
[----:B------:R-:W-:Y:S01]  /*4070*/  @P2 SHF.R.U32.HI R11, RZ, R5, R34 ;  /* 0x00000005ff0b2219 */ /* 0x000fe20000011622 */
[C---:B------:R-:W-:Y:S01]  /*4080*/  IMAD R10, R26.reuse, R3, RZ ;  /* 0x000000031a0a7224 */ /* 0x040fe200078e02ff */
[----:B------:R-:W-:Y:S01]  /*4090*/  SEL R3, R13, R38, !P4 ;  /* 0x000000260d037207 */ /* 0x000fe20006000000 */
[C---:B------:R-:W-:Y:S03]  /*40a0*/  IMAD.HI.U32 R14, R9.reuse, R4, RZ ;  /* 0x00000004090e7227 */ /* 0x040fe600078e00ff */
[----:B------:R-:W-:Y:S01]  /*40b0*/  ISETP.GE.AND P0, PT, R9, R10, PT ;  /* 0x0000000a0900720c */ /* 0x000fe20003f06270 */
[C---:B------:R-:W-:Y:S01]  /*40c0*/  IMAD R12, R26.reuse, R11, RZ ;  /* 0x0000000b1a0c7224 */ /* 0x040fe200078e02ff */
[-C--:B------:R-:W-:Y:S04]  /*40d0*/  SHF.R.U32.HI R14, RZ, R5.reuse, R14 ;  /* 0x00000005ff0e7219 */ /* 0x080fe8000001160e */
[----:B------:R-:W-:Y:S02]  /*40e0*/  ISETP.GE.OR P0, PT, R3, R12, P0 ;  /* 0x0000000c0300720c */ /* 0x000fe40000706670 */
[----:B------:R-:W-:Y:S05]  /*40f0*/  SEL R15, R9, R14, !P2 ;  /* 0x0000000e090f7207 */ /* 0x000fea0005000000 */
[----:B------:R-:W-:Y:S04]  /*4100*/  IMAD.MOV R14, RZ, RZ, -R15 ;  /* 0x000000ffff0e7224 */ /* 0x000fe800078e0a0f */
[----:B------:R-:W-:Y:S02]  /*4110*/  IMAD R14, R26, R14, R9 ;  /* 0x0000000e1a0e7224 */ /* 0x000fe400078e0209 */
[C---:B------:R-:W-:Y:S05]  /*4120*/  @!P0 IMAD.HI.U32 R10, R3.reuse, R4, RZ ;  /* 0x00000004030a8227 */ /* 0x040fea00078e00ff */
[----:B------:R-:W-:Y:S04]  /*4130*/  @!P0 SHF.R.U32.HI R10, RZ, R5, R10 ;  /* 0x00000005ff0a8219 */ /* 0x000fe8000001160a */
[----:B------:R-:W-:Y:S01]  /*4140*/  @!P0 SEL R0, R3, R10, !P2 ;  /* 0x0000000a03008207 */ /* 0x000fe20005000000 */
[----:B------:R-:W-:Y:S03]  /*4150*/  IMAD.MOV R10, RZ, RZ, -R3 ;  /* 0x000000ffff0a7224 */ /* 0x000fe600078e0a03 */
[----:B------:R-:W-:Y:S01]  /*4160*/  @!P0 IADD3 R15, PT, PT, R15, -R0, RZ ;  /* 0x800000000f0f8210 */ /* 0x000fe20007ffe0ff */
[----:B------:R-:W-:Y:S01]  /*4170*/  @!P0 IMAD R0, R11, R14, R0 ;  /* 0x0000000e0b008224 */ /* 0x000fe200078e0200 */
[----:B------:R-:W-:Y:S01]  /*4180*/  IADD3 R11, PT, PT, -R9, RZ, RZ ;  /* 0x000000ff090b7210 */ /* 0x000fe20007ffe1ff */
[----:B------:R-:W-:Y:S02]  /*4190*/  IMAD R13, R2, R10, R13 ;  /* 0x0000000a020d7224 */ /* 0x000fe400078e020d */
[----:B------:R-:W-:Y:S02]  /*41a0*/  @!P0 IMAD R9, R15, R26, R3 ;  /* 0x0000001a0f098224 */ /* 0x000fe400078e0203 */
[----:B------:R-:W-:Y:S02]  /*41b0*/  @!P0 IMAD.MOV.U32 R3, RZ, RZ, R0 ;  /* 0x000000ffff038224 */ /* 0x000fe400078e0000 */
[----:B------:R-:W-:Y:S02]  /*41c0*/  IMAD R8, R6, R11, R8 ;  /* 0x0000000b06087224 */ /* 0x000fe400078e0208 */
[----:B------:R-:W-:Y:S02]  /*41d0*/  IMAD R13, R3, R2, R13 ;  /* 0x00000002030d7224 */ /* 0x000fe400078e020d */
[----:B------:R-:W-:Y:S02]  /*41e0*/  IMAD R8, R9, R6, R8 ;  /* 0x0000000609087224 */ /* 0x000fe400078e0208 */
.L_x_73:
[----:B------:R-:W-:Y:S05]  /*41f0*/  BRA.U UP1, `(.L_x_74) ;  /* 0x0000000101107547 */ /* 0x000fea000b800000 */
[----:B------:R-:W-:Y:S04]  /*4200*/  MOV R0, UR6 ;  /* 0x0000000600007c02 */ /* 0x000fe80008000f00 */
[----:B------:R-:W-:Y:S04]  /*4210*/  SHF.L.U32 R3, R0, 0x1f, RZ ;  /* 0x0000001f00037819 */ /* 0x000fe800000006ff */
[----:B------:R-:W2:Y:S02]  /*4220*/  SYNCS.PHASECHK.TRANS64.TRYWAIT P0, [UR7+0xc8], R3 ;  /* 0x0000c803ff0075a7 */ /* 0x000ea40008001107 */
[----:B--2---:R-:W-:Y:S05]  /*4230*/  @!P0 BRA `(.L_x_75) ;  /* 0x00000048006c8947 */ /* 0x004fea0003800000 */
.L_x_74:
[----:B------:R-:W-:Y:S02]  /*4240*/  R2UR UR35, R21 ;  /* 0x00000000152372ca */ /* 0x000fe400000e0000 */
[----:B------:R-:W-:Y:S02]  /*4250*/  R2UR UR34, R20 ;  /* 0x00000000142272ca */ /* 0x000fe400000e0000 */
[----:B------:R-:W-:Y:S02]  /*4260*/  ISETP.NE.U32.AND P2, PT, RZ, UR4, PT ;  /* 0x00000004ff007c0c */ /* 0x000fe4000bf45070 */
[----:B------:R-:W-:Y:S02]  /*4270*/  SHF.L.U32 R12, R32, 0x1f, RZ ;  /* 0x0000001f200c7819 */ /* 0x000fe400000006ff */
[----:B------:R-:W-:Y:S05]  /*4280*/  ISETP.NE.AND.EX P2, PT, RZ, UR5, PT, P2 ;  /* 0x00000005ff007c0c */ /* 0x000fea000bf45320 */
[----:B------:R-:W-:Y:S02]  /*4290*/  USHF.L.U32 UR35, UR35, 0x7, URZ ;  /* 0x0000000723237899 */ /* 0x000fe400080006ff */
[----:B------:R-:W-:Y:S01]  /*42a0*/  USHF.L.U32 UR34, UR34, 0x6, URZ ;  /* 0x0000000622227899 */ /* 0x000fe200080006ff */
[----:B------:R-:W-:Y:S11]  /*42b0*/  BRA.U !UP3, `(.L_x_76) ;  /* 0x000000010b347547 */ /* 0x000ff6000b800000 */
[----:B------:R-:W-:Y:S01]  /*42c0*/  UPLOP3.LUT UP0, UPT, UPT, UPT, UP2, 0x80, 0x8 ;  /* 0x000000000008789c */ /* 0x000fe20003f0f020 */
[----:B--2---:R-:W-:Y:S02]  /*42d0*/  HFMA2 R0, -RZ, RZ, 0, 5.9604644775390625e-08 ;  /* 0x00000001ff007431 */ /* 0x004fe400000001ff */
[----:B------:R-:W-:Y:S03]  /*42e0*/  IMAD.MOV.U32 R67, RZ, RZ, 0x1 ;  /* 0x00000001ff437424 */ /* 0x000fe600078e00ff */
[----:B------:R-:W-:Y:S05]  /*42f0*/  PLOP3.LUT P0, PT, PT, PT, UP0, 0x80, 0x8 ;  /* 0x000000000008781c */ /* 0x000fea0003f0f008 */
[----:B------:R-:W2:Y:S01]  /*4300*/  @UP0 LDCU.64 UR10, c[0x0][0x888] ;  /* 0x00011100ff0a07ac */ /* 0x000ea20008000a00 */
[----:B------:R-:W-:Y:S07]  /*4310*/  @UP0 UIMAD UR8, UR36, UR4, URZ ;  /* 0x00000004240802a4 */ /* 0x000fee000f8e02ff */
[----:B------:R-:W-:Y:S01]  /*4320*/  @!P0 PRMT R67, R0, 0x7610, R67 ;  /* 0x0000761000438816 */ /* 0x000fe20000000043 */
[----:B--2---:R-:W-:Y:S03]  /*4330*/  @UP0 UIMAD.WIDE UR10, UR8, 0x4, UR10 ;  /* 0x00000004080a08a5 */ /* 0x004fe6000f8e020a */
[----:B------:R-:W2:Y:S03]  /*4340*/  @!UP0 LDCU UR8, c[0x0][0x880] ;  /* 0x00011000ff0887ac */ /* 0x000ea60008000800 */
[----:B------:R-:W-:Y:S01]  /*4350*/  IMAD.U32 R10, RZ, RZ, UR10 ;  /* 0x0000000aff0a7e24 */ /* 0x000fe2000f8e00ff */
[----:B------:R-:W-:Y:S05]  /*4360*/  MOV R11, UR11 ;  /* 0x0000000b000b7c02 */ /* 0x000fea0008000f00 */
[----:B------:R3:W5:Y:S02]  /*4370*/  @P0 LDG.E R35, desc[UR46][R10.64] ;  /* 0x0000002e0a230981 */ /* 0x000764000c1e1900 */
[----:B--23--:R-:W-:Y:S07]  /*4380*/  @!P0 IMAD.U32 R35, RZ, RZ, UR8 ;  /* 0x00000008ff238e24 */ /* 0x00cfee000f8e00ff */
.L_x_76:
[----:B-----5:R-:W-:Y:S01]  /*4390*/  @!P2 FSETP.EQ.AND P0, PT, R35, RZ, PT ;  /* 0x000000ff2300a20b */ /* 0x020fe20003f02000 */
[----:B------:R-:W-:Y:S01]  /*43a0*/  @!UPT UIADD3 URZ, UPT, UPT, URZ, URZ, URZ ;  /* 0x000000fffffff290 */ /* 0x000fe2000fffe0ff */
[----:B------:R-:W-:Y:S11]  /*43b0*/  @!P2 BRA `(.L_x_77) ;  /* 0x000000000014a947 */ /* 0x000ff60003800000 */
[----:B------:R-:W-:Y:S02]  /*43c0*/  LOP3.LUT P2, RZ, R67, 0xff, RZ, 0xc0, !PT ;  /* 0x000000ff43ff7812 */ /* 0x000fe4000784c0ff */
[----:B------:R-:W-:Y:S04]  /*43d0*/  PLOP3.LUT P0, PT, PT, PT, UP0, 0x80, 0x8 ;  /* 0x000000000008781c */ /* 0x000fe80003f0f008 */
[----:B------:R-:W-:Y:S07]  /*43e0*/  PLOP3.LUT P0, PT, P0, PT, PT, 0x8, 0x80 ;  /* 0x000000000080781c */ /* 0x000fee000070e170 */
[----:B------:R-:W-:Y:S11]  /*43f0*/  @P2 FSETP.EQ.AND P0, PT, R35, RZ, PT ;  /* 0x000000ff2300220b */ /* 0x000ff60003f02000 */
[----:B------:R-:W-:Y:S02]  /*4400*/  @!UPT UIADD3 URZ, UPT, UPT, URZ, URZ, URZ ;  /* 0x000000fffffff290 */ /* 0x000fe4000fffe0ff */
.L_x_77:
[----:B------:R-:W3:Y:S01]  /*4410*/  SYNCS.PHASECHK.TRANS64.TRYWAIT P2, [UR7+0xa0], R12 ;  /* 0x0000a00cff0075a7 */ /* 0x000ee20008041107 */
[----:B------:R-:W-:Y:S04]  /*4420*/  ELECT P4, URZ, PT ;  /* 0x0000000000ff782f */ /* 0x000fe80003880000 */
[----:B------:R-:W-:Y:S11]  /*4430*/  PLOP3.LUT P4, PT, P0, P4, PT, 0xf2, 0x2f ;  /* 0x00000000002f781c */ /* 0x000ff60000789e72 */
[----:B------:R-:W-:Y:S02]  /*4440*/  @!UPT UIADD3 URZ, UPT, UPT, URZ, URZ, URZ ;  /* 0x000000fffffff290 */ /* 0x000fe4000fffe0ff */
[----:B-1----:R-:W-:Y:S05]  /*4450*/  @!P4 IADD3 R9, P0, PT, R36, 0x580, RZ ;  /* 0x000005802409c810 */ /* 0x002fea0007f1e0ff */
[----:B--2---:R-:W-:Y:S01]  /*4460*/  @!P4 IMAD.X R0, RZ, RZ, R37, P0 ;  /* 0x000000ffff00c224 */ /* 0x004fe200000e0625 */
[----:B---3--:R-:W-:Y:S07]  /*4470*/  @!P2 BRA `(.L_x_78) ;  /* 0x0000004400f4a947 */ /* 0x008fee0003800000 */
.L_x_173:
[----:B------:R-:W-:Y:S01]  /*4480*/  @!P4 R2UR UR8, R0 ;  /* 0x000000000008c2ca */ /* 0x000fe200000e0000 */
[----:B------:R-:W-:Y:S01]  /*4490*/  VOTEU.ALL UP1, P4 ;  /* 0x0000000000ff7886 */ /* 0x000fe20002020000 */
[----:B------:R-:W-:Y:S01]  /*44a0*/  @!P4 R2UR UR9, R9 ;  /* 0x000000000909c2ca */ /* 0x000fe200000e0000 */
[----:B------:R-:W-:Y:S01]  /*44b0*/  @!P4 IMAD.MOV.U32 R0, RZ, RZ, 0x2000 ;  /* 0x00002000ff00c424 */ /* 0x000fe200078e00ff */
[----:B------:R-:W-:Y:S01]  /*44c0*/  UMOV UR10, 0x0 ;  /* 0x00000000000a7882 */ /* 0x000fe20000000000 */
[----:B------:R-:W-:Y:S01]  /*44d0*/  UMOV UR11, 0x10000000 ;  /* 0x10000000000b7882 */ /* 0x000fe20000000000 */
[----:B------:R-:W-:Y:S01]  /*44e0*/  @!UP1 UIADD3 UR32, UPT, UPT, UR7, 0x200, URZ ;  /* 0x0000020007209890 */ /* 0x000fe2000fffe0ff */
[----:B------:R-:W-:Y:S01]  /*44f0*/  @!P4 IADD3 R9, P0, PT, R36, 0x580, RZ ;  /* 0x000005802409c810 */ /* 0x000fe20007f1e0ff */
[----:B------:R-:W-:Y:S05]  /*4500*/  VOTEU.ALL UP1, P4 ;  /* 0x0000000000ff7886 */ /* 0x000fea0002020000 */
[----:B------:R-:W-:Y:S01]  /*4510*/  IMAD.U32 R11, RZ, RZ, UR8 ;  /* 0x00000008ff0b7e24 */ /* 0x000fe2000f8e00ff */
[----:B------:R-:W-:Y:S01]  /*4520*/  UPRMT UR8, UR37, 0x654, UR33 ;  /* 0x0000065425087896 */ /* 0x000fe20008000021 */
[----:B------:R-:W-:Y:S03]  /*4530*/  IMAD.U32 R10, RZ, RZ, UR9 ;  /* 0x00000009ff0a7e24 */ /* 0x000fe6000f8e00ff */
[----:B------:R-:W-:Y:S02]  /*4540*/  @!P4 R2UR UR15, R11 ;  /* 0x000000000b0fc2ca */ /* 0x000fe400000e0000 */
[----:B------:R-:W-:Y:S11]  /*4550*/  @!P4 R2UR UR14, R10 ;  /* 0x000000000a0ec2ca */ /* 0x000ff600000e0000 */
[----:B------:R-:W-:Y:S02]  /*4560*/  @!UPT UIADD3 URZ, UPT, UPT, URZ, URZ, URZ ;  /* 0x000000fffffff290 */ /* 0x000fe4000fffe0ff */
[----:B------:R2:W-:Y:S01]  /*4570*/  @!UP1 UTMALDG.3D [UR32], [UR14], desc[UR10] ;  /* 0x00000a200e0095b4 */ /* 0x0005e20008011000 */
[----:B------:R3:W-:Y:S01]  /*4580*/  @!P4 SYNCS.ARRIVE.TRANS64.RED.A0TR RZ, [UR7+0x80], R0 ;  /* 0x00008000ffffc9a7 */ /* 0x0007e20008300407 */
[----:B------:R-:W-:Y:S01]  /*4590*/  SYNCS.ARRIVE.TRANS64.RED.A1T0 RZ, [UR8], RZ ;  /* 0x000000ffffff79a7 */ /* 0x000fe20008100408 */
[----:B---3--:R-:W-:Y:S01]  /*45a0*/  @!P4 IMAD.X R0, RZ, RZ, R37, P0 ;  /* 0x000000ffff00c224 */ /* 0x008fe200000e0625 */
[----:B------:R-:W3:Y:S02]  /*45b0*/  SYNCS.PHASECHK.TRANS64.TRYWAIT P2, [UR7+0xa8], R12 ;  /* 0x0000a80cff0075a7 */ /* 0x000ee40008041107 */
[----:B--23--:R-:W-:Y:S05]  /*45c0*/  @!P2 BRA `(.L_x_79) ;  /* 0x0000004400b8a947 */ /* 0x00cfea0003800000 */
.L_x_175:
        /* <DEDUP_REMOVED lines=8> */
[----:B------:R-:W-:Y:S01]  /*4650*/  @!UP1 UIADD3 UR24, UPT, UPT, UR7, 0x2200, URZ ;  /* 0x0000220007189890 */ /* 0x000fe2000fffe0ff */
[----:B------:R-:W-:Y:S01]  /*4660*/  VOTEU.ALL UP1, P4 ;  /* 0x0000000000ff7886 */ /* 0x000fe20002020000 */
[----:B------:R-:W-:Y:S01]  /*4670*/  UMOV UR27, UR35 ;  /* 0x00000023001b7c82 */ /* 0x000fe20008000000 */
[----:B------:R-:W-:Y:S02]  /*4680*/  UMOV UR28, UR36 ;  /* 0x00000024001c7c82 */ /* 0x000fe40008000000 */
[----:B------:R-:W-:Y:S01]  /*4690*/  IMAD.U32 R11, RZ, RZ, UR8 ;  /* 0x00000008ff0b7e24 */ /* 0x000fe2000f8e00ff */
[----:B------:R-:W-:Y:S01]  /*46a0*/  UPRMT UR8, UR37, 0x654, UR25 ;  /* 0x0000065425087896 */ /* 0x000fe20008000019 */
[----:B------:R-:W-:Y:S02]  /*46b0*/  IMAD.U32 R10, RZ, RZ, UR9 ;  /* 0x00000009ff0a7e24 */ /* 0x000fe4000f8e00ff */
[----:B------:R-:W-:Y:S01]  /*46c0*/  @!P4 IMAD.X R20, RZ, RZ, R37, P0 ;  /* 0x000000ffff14c224 */ /* 0x000fe200000e0625 */
[----:B------:R-:W-:Y:S02]  /*46d0*/  @!P4 R2UR UR15, R11 ;  /* 0x000000000b0fc2ca */ /* 0x000fe400000e0000 */
[----:B------:R-:W-:Y:S11]  /*46e0*/  @!P4 R2UR UR14, R10 ;  /* 0x000000000a0ec2ca */ /* 0x000ff600000e0000 */
[----:B------:R-:W-:Y:S02]  /*46f0*/  @!UPT UIADD3 URZ, UPT, UPT, URZ, URZ, URZ ;  /* 0x000000fffffff290 */ /* 0x000fe4000fffe0ff */
[----:B------:R2:W-:Y:S01]  /*4700*/  @!UP1 UTMALDG.3D [UR24], [UR14], desc[UR10] ;  /* 0x00000a180e0095b4 */ /* 0x0005e20008011000 */
[----:B------:R2:W-:Y:S01]  /*4710*/  @!P4 SYNCS.ARRIVE.TRANS64.RED.A0TR RZ, [UR7+0x88], R0 ;  /* 0x00008800ffffc9a7 */ /* 0x0005e20008300407 */
[----:B------:R-:W-:Y:S01]  /*4720*/  SYNCS.ARRIVE.TRANS64.RED.A1T0 RZ, [UR8], RZ ;  /* 0x000000ffffff79a7 */ /* 0x000fe20008100408 */
[----:B------:R-:W3:Y:S02]  /*4730*/  SYNCS.PHASECHK.TRANS64.TRYWAIT P2, [UR7+0xb0], R12 ;  /* 0x0000b00cff0075a7 */ /* 0x000ee40008041107 */
[----:B--23--:R-:W-:Y:S05]  /*4740*/  @!P2 BRA `(.L_x_80) ;  /* 0x000000440070a947 */ /* 0x00cfea0003800000 */
.L_x_177:
[----:B------:R-:W2:Y:S01]  /*4750*/  LDC.64 R14, c[0x0][0xb10] ;  /* 0x0002c400ff0e7b82 */ /* 0x000ea20000000a00 */
[----:B------:R-:W-:Y:S01]  /*4760*/  @!P4 R2UR UR8, R20 ;  /* 0x000000001408c2ca */ /* 0x000fe200000e0000 */
[----:B------:R-:W-:Y:S01]  /*4770*/  VOTEU.ALL UP1, P4 ;  /* 0x0000000000ff7886 */ /* 0x000fe20002020000 */
[----:B------:R-:W-:Y:S01]  /*4780*/  @!P4 R2UR UR9, R21 ;  /* 0x000000001509c2ca */ /* 0x000fe200000e0000 */
[----:B------:R-:W-:Y:S01]  /*4790*/  UMOV UR10, 0x0 ;  /* 0x00000000000a7882 */ /* 0x000fe20000000000 */
[----:B------:R-:W-:Y:S03]  /*47a0*/  UMOV UR11, 0x10000000 ;  /* 0x10000000000b7882 */ /* 0x000fe60000000000 */
[----:B------:R-:W3:Y:S01]  /*47b0*/  LDC.64 R10, c[0x0][0xb18] ;  /* 0x0002c600ff0a7b82 */ /* 0x000ee20000000a00 */
[----:B------:R-:W-:Y:S01]  /*47c0*/  @!UP1 UIADD3 UR18, UPT, UPT, UR34, 0x20, URZ ;  /* 0x0000002022129890 */ /* 0x000fe2000fffe0ff */
[----:B------:R-:W-:Y:S01]  /*47d0*/  @P3 SHF.R.U32.HI R24, RZ, 0x10, R29 ;  /* 0x00000010ff183819 */ /* 0x000fe2000001161d */
[----:B------:R-:W-:Y:S01]  /*47e0*/  @!UP1 UIADD3 UR16, UPT, UPT, UR7, 0x4200, URZ ;  /* 0x0000420007109890 */ /* 0x000fe2000fffe0ff */
[----:B------:R-:W-:Y:S01]  /*47f0*/  VIADD R27, R27, 0x1 ;  /* 0x000000011b1b7836 */ /* 0x000fe20000000000 */
[----:B------:R-:W-:Y:S03]  /*4800*/  VOTEU.ALL UP1, P4 ;  /* 0x0000000000ff7886 */ /* 0x000fe60002020000 */
[----:B------:R-:W5:Y:S01]  /*4810*/  @!P1 LDC R0, c[0x0][0xb20] ;  /* 0x0002c800ff009b82 */ /* 0x000f620000000800 */
[----:B------:R-:W-:Y:S01]  /*4820*/  UMOV UR19, UR35 ;  /* 0x0000002300137c82 */ /* 0x000fe20008000000 */
[----:B------:R-:W-:Y:S01]  /*4830*/  IMAD.U32 R21, RZ, RZ, UR8 ;  /* 0x00000008ff157e24 */ /* 0x000fe2000f8e00ff */
[----:B------:R-:W-:Y:S05]  /*4840*/  UMOV UR20, UR36 ;  /* 0x0000002400147c82 */ /* 0x000fea0008000000 */
[----:B-1----:R-:W1:Y:S01]  /*4850*/  @!P1 LDC R3, c[0x0][0xb0c] ;  /* 0x0002c300ff039b82 */ /* 0x002e620000000800 */
[----:B------:R-:W-:Y:S01]  /*4860*/  IMAD.U32 R20, RZ, RZ, UR9 ;  /* 0x00000009ff147e24 */ /* 0x000fe2000f8e00ff */
[----:B------:R-:W-:Y:S01]  /*4870*/  UPRMT UR8, UR37, 0x654, UR17 ;  /* 0x0000065425087896 */ /* 0x000fe20008000011 */
[----:B------:R-:W-:Y:S03]  /*4880*/  @!P4 R2UR UR15, R21 ;  /* 0x00000000150fc2ca */ /* 0x000fe600000e0000 */
[----:B------:R-:W-:Y:S01]  /*4890*/  @!P4 R2UR UR14, R20 ;  /* 0x00000000140ec2ca */ /* 0x000fe200000e0000 */
[----:B------:R-:W-:Y:S11]  /*48a0*/  @!P4 IMAD.MOV.U32 R20, RZ, RZ, 0x2000 ;  /* 0x00002000ff14c424 */ /* 0x000ff600078e00ff */
[----:B------:R-:W-:Y:S01]  /*48b0*/  @!UPT UIADD3 URZ, UPT, UPT, URZ, URZ, URZ ;  /* 0x000000fffffff290 */ /* 0x000fe2000fffe0ff */
[----:B------:R1:W-:Y:S01]  /*48c0*/  @!UP1 UTMALDG.3D [UR16], [UR14], desc[UR10] ;  /* 0x00000a100e0095b4 */ /* 0x0003e20008011000 */
[----:B------:R1:W-:Y:S02]  /*48d0*/  @!P4 SYNCS.ARRIVE.TRANS64.RED.A0TR RZ, [UR7+0x90], R20 ;  /* 0x00009014ffffc9a7 */ /* 0x0003e40008300407 */
[----:B-1----:R-:W-:Y:S01]  /*48e0*/  @!P1 ISETP.NE.AND P2, PT, R3, 0x1, PT ;  /* 0x000000010300980c */ /* 0x002fe20003f45270 */
[C---:B--2---:R-:W-:Y:S01]  /*48f0*/  @!P1 IMAD.HI.U32 R14, R13.reuse, R14, RZ ;  /* 0x0000000e0d0e9227 */ /* 0x044fe200078e00ff */
[----:B---3--:R-:W-:Y:S03]  /*4900*/  @!P1 ISETP.NE.AND P0, PT, R10, 0x1, PT ;  /* 0x000000010a00980c */ /* 0x008fe60003f05270 */
[C---:B------:R-:W-:Y:S01]  /*4910*/  @!P1 IMAD.HI.U32 R11, R8.reuse, R11, RZ ;  /* 0x0000000b080b9227 */ /* 0x040fe200078e00ff */
[----:B------:R-:W-:Y:S04]  /*4920*/  @!P1 SHF.R.U32.HI R14, RZ, R15, R14 ;  /* 0x0000000fff0e9219 */ /* 0x000fe8000001160e */
[----:B-----5:R-:W-:Y:S01]  /*4930*/  @!P1 SHF.R.U32.HI R9, RZ, R0, R11 ;  /* 0x00000000ff099219 */ /* 0x020fe2000001160b */
[----:B------:R-:W-:Y:S01]  /*4940*/  SYNCS.ARRIVE.TRANS64.RED.A1T0 RZ, [UR8], RZ ;  /* 0x000000ffffff79a7 */ /* 0x000fe20008100408 */
[----:B------:R-:W-:Y:S02]  /*4950*/  @!P1 SEL R14, R13, R14, !P2 ;  /* 0x0000000e0d0e9207 */ /* 0x000fe40005000000 */
[----:B------:R-:W-:Y:S01]  /*4960*/  @!P1 SEL R9, R8, R9, !P0 ;  /* 0x0000000908099207 */ /* 0x000fe20004000000 */
[----:B------:R-:W1:Y:S04]  /*4970*/  SYNCS.PHASECHK.TRANS64.TRYWAIT P5, [UR7+0xb8], R12 ;  /* 0x0000b80cff0075a7 */ /* 0x000e6800080a1107 */
[----:B------:R-:W-:Y:S02]  /*4980*/  @!P1 IMAD.IADD R0, R9, 0x1, -R14 ;  /* 0x0000000109009824 */ /* 0x000fe400078e0a0e */
[----:B------:R-:W-:Y:S02]  /*4990*/  @!P1 IMAD.IADD R9, R14, 0x1, -R9 ;  /* 0x000000010e099824 */ /* 0x000fe400078e0a09 */
[----:B------:R-:W-:Y:S02]  /*49a0*/  @!P1 IMAD R13, R0, R3, R13 ;  /* 0x00000003000d9224 */ /* 0x000fe400078e020d */
[----:B------:R-:W-:Y:S01]  /*49b0*/  @!P1 IMAD R8, R9, R10, R8 ;  /* 0x0000000a09089224 */ /* 0x000fe200078e0208 */
[----:B-1----:R-:W-:Y:S06]  /*49c0*/  @!P5 BRA `(.L_x_81) ;  /* 0x0000004000e8d947 */ /* 0x002fec0003800000 */
.L_x_179:
[----:B-1----:R-:W-:Y:S01]  /*49d0*/  @!P4 IADD3 R3, P0, PT, R36, 0x580, RZ ;  /* 0x000005802403c810 */ /* 0x002fe20007f1e0ff */
[----:B------:R-:W-:Y:S01]  /*49e0*/  VOTEU.ALL UP1, P4 ;  /* 0x0000000000ff7886 */ /* 0x000fe20002020000 */
[----:B------:R-:W-:Y:S01]  /*49f0*/  UMOV UR18, 0x0 ;  /* 0x0000000000127882 */ /* 0x000fe20000000000 */
[----:B------:R-:W-:Y:S01]  /*4a00*/  UMOV UR19, 0x10000000 ;  /* 0x1000000000137882 */ /* 0x000fe20000000000 */
[----:B------:R-:W-:Y:S01]  /*4a10*/  @!P4 R2UR UR9, R3 ;  /* 0x000000000309c2ca */ /* 0x000fe200000e0000 */
[----:B------:R-:W-:Y:S01]  /*4a20*/  @!P4 IMAD.X R0, RZ, RZ, R37, P0 ;  /* 0x000000ffff00c224 */ /* 0x000fe200000e0625 */
[----:B------:R-:W-:Y:S01]  /*4a30*/  @!UP1 UIADD3 UR10, UPT, UPT, UR34, 0x30, URZ ;  /* 0x00000030220a9890 */ /* 0x000fe2000fffe0ff */
[----:B------:R-:W-:Y:S01]  /*4a40*/  ISETP.NE.AND P0, PT, R27, 0x2, PT ;  /* 0x000000021b00780c */ /* 0x000fe20003f05270 */
[----:B------:R-:W-:Y:S01]  /*4a50*/  UMOV UR11, UR35 ;  /* 0x00000023000b7c82 */ /* 0x000fe20008000000 */
[----:B------:R-:W-:Y:S01]  /*4a60*/  UMOV UR12, UR36 ;  /* 0x00000024000c7c82 */ /* 0x000fe20008000000 */
[----:B------:R-:W-:Y:S01]  /*4a70*/  @!P4 R2UR UR8, R0 ;  /* 0x000000000008c2ca */ /* 0x000fe200000e0000 */
[----:B------:R-:W-:Y:S01]  /*4a80*/  IMAD.IADD R20, R8, 0x1, R66 ;  /* 0x0000000108147824 */ /* 0x000fe200078e0242 */
[----:B------:R-:W-:Y:S01]  /*4a90*/  @P3 R2UR UR36, R24 ;  /* 0x00000000182432ca */ /* 0x000fe200000e0000 */
[----:B------:R-:W-:Y:S01]  /*4aa0*/  IMAD.IADD R21, R13, 0x1, R68 ;  /* 0x000000010d157824 */ /* 0x000fe200078e0244 */
[----:B------:R-:W-:Y:S02]  /*4ab0*/  SEL R0, RZ, 0x1, P0 ;  /* 0x00000001ff007807 */ /* 0x000fe40000000000 */
[----:B------:R-:W-:Y:S01]  /*4ac0*/  LOP3.LUT R32, R32, 0x1, RZ, 0x3c, !PT ;  /* 0x0000000120207812 */ /* 0x000fe200078e3cff */
[----:B------:R-:W-:Y:S01]  /*4ad0*/  IMAD.U32 R10, RZ, RZ, UR9 ;  /* 0x00000009ff0a7e24 */ /* 0x000fe2000f8e00ff */
[----:B------:R-:W-:Y:S01]  /*4ae0*/  @!UP1 UIADD3 UR9, UPT, UPT, UR7, 0x98, URZ ;  /* 0x0000009807099890 */ /* 0x000fe2000fffe0ff */
[----:B------:R-:W-:Y:S02]  /*4af0*/  LOP3.LUT R25, R25, R0, RZ, 0x3c, !PT ;  /* 0x0000000019197212 */ /* 0x000fe400078e3cff */
[----:B------:R-:W-:Y:S02]  /*4b00*/  SEL R27, R27, RZ, P0 ;  /* 0x000000ff1b1b7207 */ /* 0x000fe40000000000 */
[----:B------:R-:W-:Y:S01]  /*4b10*/  IMAD.U32 R11, RZ, RZ, UR8 ;  /* 0x00000008ff0b7e24 */ /* 0x000fe2000f8e00ff */
[----:B------:R-:W-:Y:S01]  /*4b20*/  @!P4 R2UR UR14, R10 ;  /* 0x000000000a0ec2ca */ /* 0x000fe200000e0000 */
[----:B------:R-:W-:Y:S01]  /*4b30*/  @!UP1 UIADD3 UR8, UPT, UPT, UR7, 0x6200, URZ ;  /* 0x0000620007089890 */ /* 0x000fe2000fffe0ff */
[----:B------:R-:W-:Y:S02]  /*4b40*/  VOTEU.ALL UP1, P4 ;  /* 0x0000000000ff7886 */ /* 0x000fe40002020000 */
[----:B------:R-:W-:Y:S11]  /*4b50*/  @!P4 R2UR UR15, R11 ;  /* 0x000000000b0fc2ca */ /* 0x000ff600000e0000 */
[----:B------:R-:W-:Y:S02]  /*4b60*/  @!UPT UIADD3 URZ, UPT, UPT, URZ, URZ, URZ ;  /* 0x000000fffffff290 */ /* 0x000fe4000fffe0ff */
[----:B------:R2:W-:Y:S01]  /*4b70*/  @!UP1 UTMALDG.3D [UR8], [UR14], desc[UR18] ;  /* 0x000012080e0095b4 */ /* 0x0005e20008011000 */
[----:B------:R2:W-:Y:S01]  /*4b80*/  @!P4 SYNCS.ARRIVE.TRANS64.RED.A0TR RZ, [UR7+0x98], R23 ;  /* 0x00009817ffffc9a7 */ /* 0x0005e20008300407 */
[----:B------:R-:W-:Y:S01]  /*4b90*/  UPLOP3.LUT UP1, UPT, UPT, UPT, UPT, 0x80, 0x8 ;  /* 0x000000000008789c */ /* 0x000fe20003f2f070 */
[----:B------:R-:W-:Y:S01]  /*4ba0*/  SYNCS.ARRIVE.TRANS64.RED.A1T0 RZ, [UR13], RZ ;  /* 0x000000ffffff79a7 */ /* 0x000fe2000810040d */
[----:B------:R-:W-:Y:S09]  /*4bb0*/  @P3 BRA `(.L_x_82) ;  /* 0xfffffff000943947 */ /* 0x000ff2000383ffff */
[----:B------:R-:W-:-:S04]  /*4bc0*/  SHF.L.U32 R3, R32, 0x1f, RZ ;  /* 0x0000001f20037819 */ /* 0x000fc800000006ff */
[----:B------:R-:W1:Y:S02]  /*4bd0*/  SYNCS.PHASECHK.TRANS64.TRYWAIT P0, [UR7+0xa0], R3 ;  /* 0x0000a003ff0075a7 */ /* 0x000e640008001107 */
[----:B-1----:R-:W-:Y:S05]  /*4be0*/  @!P0 BRA `(.L_x_83) ;  /* 0x0000004000788947 */ /* 0x002fea0003800000 */
.L_x_181:
[----:B------:R-:W3:Y:S02]  /*4bf0*/  SYNCS.PHASECHK.TRANS64.TRYWAIT P0, [UR7+0xa8], R3 ;  /* 0x0000a803ff0075a7 */ /* 0x000ee40008001107 */
[----:B---3--:R-:W-:Y:S05]  /*4c00*/  @!P0 BRA `(.L_x_84) ;  /* 0x0000004000888947 */ /* 0x008fea0003800000 */
.L_x_183:
[----:B------:R-:W3:Y:S02]  /*4c10*/  SYNCS.PHASECHK.TRANS64.TRYWAIT P0, [UR7+0xb0], R3 ;  /* 0x0000b003ff0075a7 */ /* 0x000ee40008001107 */
[----:B---3--:R-:W-:Y:S05]  /*4c20*/  @!P0 BRA `(.L_x_85) ;  /* 0x0000004000988947 */ /* 0x008fea0003800000 */
.L_x_185:
[----:B-1----:R-:W-:-:S07]  /*4c30*/  MOV R0, UR7 ;  /* 0x0000000700007c02 */ /* 0x002fce0008000f00 */
.L_x_86:
[----:B-1----:R-:W-:-:S04]  /*4c40*/  SHF.L.U32 R3, R32, 0x1f, RZ ;  /* 0x0000001f20037819 */ /* 0x002fc800000006ff */
[----:B------:R1:W3:Y:S03]  /*4c50*/  SYNCS.PHASECHK.TRANS64.TRYWAIT P0, [R0+URZ+0xb8], R3 ;  /* 0x0000b803000075a7 */ /* 0x0002e600080011ff */
[----:B---3--:R-:W-:Y:S05]  /*4c60*/  @!P0 NANOSLEEP.SYNCS 0x989680 ;  /* 0x009896800000895d */ /* 0x008fea0003900000 */
[----:B------:R-:W3:Y:S02]  /*4c70*/  @!P0 SYNCS.PHASECHK.TRANS64 P0, [R0+URZ+0xb8], R3 ;  /* 0x0000b803000085a7 */ /* 0x000ee400080010ff */
[----:B--23--:R-:W-:Y:S05]  /*4c80*/  @P0 EXIT ;  /* 0x000000000000094d */ /* 0x00cfea0003800000 */
[----:B------:R-:W-:Y:S05]  /*4c90*/  BRA `(.L_x_86) ;  /* 0xfffffffc00e87947 */ /* 0x000fea000383ffff */
.L_x_71:
[----:B------:R-:W-:-:S06]  /*4ca0*/  UISETP.GE.AND UP1, UPT, UR8, 0x4, UPT ;  /* 0x000000040800788c */ /* 0x000fcc000bf26270 */
[----:B------:R-:W-:-:S13]  /*4cb0*/  PLOP3.LUT P0, PT, PT, PT, UP1, 0x80, 0x8 ;  /* 0x000000000008781c */ /* 0x000fda0003f0f018 */
[----:B------:R-:W-:Y:S05]  /*4cc0*/  @!P0 EXIT ;  /* 0x000000000000894d */ /* 0x000fea0003800000 */
[----:B------:R-:W-:Y:S01]  /*4cd0*/  BAR.SYNC.DEFER_BLOCKING 0x6, 0xa0 ;  /* 0x0182800000007b1d */ /* 0x000fe20000010000 */
[C---:B------:R-:W-:Y:S01]  /*4ce0*/  IMAD.SHL.U32 R3, R81.reuse, 0x10, RZ ;  /* 0x0000001051037824 */ /* 0x040fe200078e00ff */
[C---:B------:R-:W-:Y:S01]  /*4cf0*/  SHF.L.U32 R33, R81.reuse, 0x10, RZ ;  /* 0x0000001051217819 */ /* 0x040fe200000006ff */
[C---:B------:R-:W-:Y:S01]  /*4d00*/  IMAD.SHL.U32 R80, R81.reuse, 0x2, RZ ;  /* 0x0000000251507824 */ /* 0x040fe200078e00ff */
[----:B------:R-:W-:Y:S01]  /*4d10*/  LOP3.LUT R82, R81, 0x60, RZ, 0xc0, !PT ;  /* 0x0000006051527812 */ /* 0x000fe200078ec0ff */
[----:B------:R-:W-:Y:S01]  /*4d20*/  HFMA2 R77, -RZ, RZ, 0, 5.9604644775390625e-08 ;  /* 0x00000001ff4d7431 */ /* 0x000fe200000001ff */
[----:B------:R-:W-:Y:S02]  /*4d30*/  UMOV UR48, 0x400 ;  /* 0x0000040000307882 */ /* 0x000fe40000000000 */
[----:B------:R-:W1:Y:S01]  /*4d40*/  LDC R71, c[0x0][0x370] ;  /* 0x0000dc00ff477b82 */ /* 0x000e620000000800 */
[----:B------:R-:W-:Y:S01]  /*4d50*/  ULEA UR48, UR37, UR48, 0x18 ;  /* 0x0000003025307291 */ /* 0x000fe2000f8ec0ff */
[----:B------:R-:W-:Y:S01]  /*4d60*/  LOP3.LUT R5, R3, 0x60, RZ, 0xc0, !PT ;  /* 0x0000006003057812 */ /* 0x000fe200078ec0ff */
[----:B------:R-:W-:Y:S01]  /*4d70*/  HFMA2 R75, -RZ, RZ, 0, 0 ;  /* 0x00000000ff4b7431 */ /* 0x000fe200000001ff */
[----:B------:R-:W-:Y:S01]  /*4d80*/  LOP3.LUT R79, R81, 0x2, RZ, 0xc0, !PT ;  /* 0x00000002514f7812 */ /* 0x000fe200078ec0ff */
[----:B------:R-:W-:Y:S01]  /*4d90*/  UIADD3 UR4, UPT, UPT, UR48, 0x200, URZ ;  /* 0x0000020030047890 */ /* 0x000fe2000fffe0ff */
[----:B------:R-:W-:Y:S01]  /*4da0*/  LOP3.LUT R80, R5, 0xc, R80, 0xf8, !PT ;  /* 0x0000000c05507812 */ /* 0x000fe200078ef850 */
[----:B------:R-:W-:Y:S01]  /*4db0*/  IMAD.MOV.U32 R30, RZ, RZ, RZ ;  /* 0x000000ffff1e7224 */ /* 0x000fe200078e00ff */
[----:B------:R-:W2:Y:S01]  /*4dc0*/  LDC R28, c[0x0][0xb0c] ;  /* 0x0002c300ff1c7b82 */ /* 0x000ea20000000800 */
[----:B------:R-:W-:Y:S01]  /*4dd0*/  LOP3.LUT R33, R33, 0x600000, RZ, 0xc0, !PT ;  /* 0x0060000021217812 */ /* 0x000fe200078ec0ff */
[----:B------:R-:W-:Y:S01]  /*4de0*/  IMAD.MOV.U32 R85, RZ, RZ, RZ ;  /* 0x000000ffff557224 */ /* 0x000fe200078e00ff */
[----:B------:R-:W-:Y:S01]  /*4df0*/  LOP3.LUT R80, R80, 0x790, R3, 0xf8, !PT ;  /* 0x0000079050507812 */ /* 0x000fe200078ef803 */
[----:B------:R-:W-:Y:S01]  /*4e00*/  IMAD.U32 R73, RZ, RZ, UR4 ;  /* 0x00000004ff497e24 */ /* 0x000fe2000f8e00ff */
[----:B------:R-:W-:Y:S01]  /*4e10*/  LOP3.LUT R81, R81, 0x4, RZ, 0xc0, !PT ;  /* 0x0000000451517812 */ /* 0x000fe200078ec0ff */
[----:B------:R-:W4:Y:S01]  /*4e20*/  LDCU.64 UR52, c[0x0][0x348] ;  /* 0x00006900ff3477ac */ /* 0x000f220008000a00 */
[----:B------:R-:W-:Y:S01]  /*4e30*/  MOV R76, RZ ;  /* 0x000000ff004c7202 */ /* 0x000fe20000000f00 */
[----:B------:R-:W1:Y:S01]  /*4e40*/  LDC R69, c[0x0][0xb20] ;  /* 0x0002c800ff457b82 */ /* 0x000e620000000800 */
[----:B------:R-:W3:Y:S01]  /*4e50*/  LDS R0, [UR48+0x180] ;  /* 0x00018030ff007984 */ /* 0x000ee20008000800 */
[----:B------:R-:W-:Y:S01]  /*4e60*/  IMAD R80, R80, 0x4, R73 ;  /* 0x0000000450507824 */ /* 0x000fe200078e0249 */
[----:B------:R-:W1:Y:S03]  /*4e70*/  LDCU.64 UR38, c[0x0][0x888] ;  /* 0x00011100ff2677ac */ /* 0x000e660008000a00 */
[--C-:B------:R-:W-:Y:S01]  /*4e80*/  IMAD R79, R79, -0x10, R80.reuse ;  /* 0xfffffff04f4f7824 */ /* 0x100fe200078e0250 */
[----:B------:R-:W1:Y:S01]  /*4e90*/  LDCU.64 UR44, c[0x0][0x890] ;  /* 0x00011200ff2c77ac */ /* 0x000e620008000a00 */
[----:B------:R-:W1:Y:S01]  /*4ea0*/  LDC R27, c[0x0][0xb30] ;  /* 0x0002cc00ff1b7b82 */ /* 0x000e620000000800 */
[----:B------:R-:W-:Y:S01]  /*4eb0*/  IMAD R78, R81, -0x10, R80 ;  /* 0xfffffff0514e7824 */ /* 0x000fe200078e0250 */
[----:B------:R-:W-:Y:S01]  /*4ec0*/  UMOV UR49, URZ ;  /* 0x000000ff00317c82 */ /* 0x000fe20008000000 */
[----:B------:R-:W-:-:S05]  /*4ed0*/  UMOV UR51, URZ ;  /* 0x000000ff00337c82 */ /* 0x000fca0008000000 */
[----:B------:R-:W1:Y:S08]  /*4ee0*/  LDC.64 R64, c[0x0][0xb10] ;  /* 0x0002c400ff407b82 */ /* 0x000e700000000a00 */
[----:B------:R-:W1:Y:S08]  /*4ef0*/  LDC.64 R24, c[0x0][0xb18] ;  /* 0x0002c600ff187b82 */ /* 0x000e700000000a00 */
[----:B------:R-:W1:Y:S08]  /*4f00*/  LDC.64 R22, c[0x0][0xb28] ;  /* 0x0002ca00ff167b82 */ /* 0x000e700000000a00 */
[----:B------:R-:W1:Y:S01]  /*4f10*/  LDC.64 R62, c[0x0][0x8b0] ;  /* 0x00022c00ff3e7b82 */ /* 0x000e620000000a00 */
[----:B---3--:R-:W-:-:S07]  /*4f20*/  IMAD.IADD R33, R0, 0x1, R33 ;  /* 0x0000000100217824 */ /* 0x008fce00078e0221 */
[----:B------:R-:W3:Y:S08]  /*4f30*/  LDC.64 R60, c[0x0][0x8a8] ;  /* 0x00022a00ff3c7b82 */ /* 0x000ef00000000a00 */
[----:B--2-4-:R-:W1:Y:S02]  /*4f40*/  LDC R70, c[0x0][0x374] ;  /* 0x0000dd00ff467b82 */ /* 0x014e640000000800 */
.L_x_130:
[----:B------:R-:W-:Y:S02]  /*4f50*/  LEA R0, R85, UR48, 0x3 ;  /* 0x0000003055007c11 */ /* 0x000fe4000f8e18ff */
[----:B------:R-:W-:Y:S02]  /*4f60*/  SHF.L.U32 R3, R75, 0x1f, RZ ;  /* 0x0000001f4b037819 */ /* 0x000fe400000006ff */
[----:B-1----:R-:W-:Y:S02]  /*4f70*/  LEA R16, R85, UR48, 0x4 ;  /* 0x0000003055107c11 */ /* 0x002fe4000f8e20ff */
[----:B------:R-:W2:Y:S02]  /*4f80*/  SYNCS.PHASECHK.TRANS64.TRYWAIT P0, [R0+URZ+0xd0], R3 ;  /* 0x0000d003000075a7 */ /* 0x000ea400080011ff */
[----:B--23--:R-:W-:Y:S05]  /*4f90*/  @!P0 BRA `(.L_x_87) ;  /* 0x0000003c00d48947 */ /* 0x00cfea0003800000 */
.L_x_186:
[----:B------:R-:W4:Y:S01]  /*4fa0*/  LDC.64 R12, c[0x0][0xb10] ;  /* 0x0002c400ff0c7b82 */ /* 0x000f220000000a00 */
[----:B------:R-:W3:Y:S01]  /*4fb0*/  LDS.128 R16, [R16+0x160] ;  /* 0x0001600010107984 */ /* 0x000ee20000000c00 */
[----:B-1----:R-:W-:Y:S01]  /*4fc0*/  ISETP.NE.AND P1, PT, R27, 0x1, PT ;  /* 0x000000011b00780c */ /* 0x002fe20003f25270 */
[----:B--2---:R-:W-:Y:S01]  /*4fd0*/  VIADD R0, R0, 0xe0 ;  /* 0x000000e000007836 */ /* 0x004fe20000000000 */
[----:B------:R-:W-:Y:S04]  /*4fe0*/  ISETP.GE.AND P0, PT, R26, 0x1, PT ;  /* 0x000000011a00780c */ /* 0x000fe80003f06270 */
[----:B------:R-:W1:Y:S01]  /*4ff0*/  LDC.64 R10, c[0x0][0xb18] ;  /* 0x0002c600ff0a7b82 */ /* 0x000e620000000a00 */
[----:B------:R-:W-:Y:S01]  /*5000*/  PRMT R0, RZ, 0x654, R0 ;  /* 0x00000654ff007816 */ /* 0x000fe20000000000 */
[----:B------:R-:W-:Y:S01]  /*5010*/  @!PT LDS RZ, [RZ] ;  /* 0x00000000fffff984 */ /* 0x000fe20000000800 */
[----:B------:R-:W-:Y:S01]  /*5020*/  @!PT LDS RZ, [RZ] ;  /* 0x00000000fffff984 */ /* 0x000fe20000000800 */
[----:B------:R-:W-:Y:S01]  /*5030*/  @!PT LDS RZ, [RZ] ;  /* 0x00000000fffff984 */ /* 0x000fe20000000800 */
[----:B------:R-:W-:Y:S01]  /*5040*/  @!PT LDS RZ, [RZ] ;  /* 0x00000000fffff984 */ /* 0x000fe20000000800 */
[----:B------:R2:W-:Y:S06]  /*5050*/  MEMBAR.ALL.CTA ;  /* 0x0000000000007992 */ /* 0x0005ec0000008000 */
[----:B--2---:R-:W2:Y:S01]  /*5060*/  FENCE.VIEW.ASYNC.S ;  /* 0x00000000000073c6 */ /* 0x004ea20000000000 */
[----:B------:R-:W1:Y:S08]  /*5070*/  @!P1 LDC R14, c[0x0][0xb20] ;  /* 0x0002c800ff0e9b82 */ /* 0x000e700000000800 */
[----:B------:R-:W1:Y:S01]  /*5080*/  @!P1 LDC R9, c[0x0][0xb0c] ;  /* 0x0002c300ff099b82 */ /* 0x000e620000000800 */
[----:B--2---:R2:W-:Y:S01]  /*5090*/  SYNCS.ARRIVE.TRANS64.RED.A1T0 RZ, [R0+URZ], RZ ;  /* 0x000000ff00ff79a7 */ /* 0x0045e200081004ff */
[----:B---3--:R-:W-:Y:S04]  /*50a0*/  LOP3.LUT P4, RZ, R18, 0x1, RZ, 0xc0, !PT ;  /* 0x0000000112ff7812 */ /* 0x008fe8000788c0ff */
[----:B------:R-:W-:Y:S09]  /*50b0*/  P2R R83, PR, RZ, 0x10 ;  /* 0x00000010ff537803 */ /* 0x000ff20000000000 */
[----:B------:R-:W-:Y:S02]  /*50c0*/  @P4 MOV R31, R16 ;  /* 0x00000010001f4202 */ /* 0x000fe40000000f00 */
[----:B------:R-:W-:Y:S01]  /*50d0*/  @P4 LOP3.LUT R29, R17, 0xffff, RZ, 0xc0, !PT ;  /* 0x0000ffff111d4812 */ /* 0x000fe200078ec0ff */
[----:B--2-4-:R-:W-:Y:S06]  /*50e0*/  @!P0 BRA `(.L_x_88) ;  /* 0x0000000000a48947 */ /* 0x014fec0003800000 */
[----:B------:R-:W-:Y:S01]  /*50f0*/  IMAD.HI.U32 R36, R70, R25, RZ ;  /* 0x0000001946247227 */ /* 0x000fe200078e00ff */
[----:B------:R-:W-:Y:S02]  /*5100*/  ISETP.NE.AND P0, PT, R24, 0x1, PT ;  /* 0x000000011800780c */ /* 0x000fe40003f05270 */
[----:B------:R-:W-:Y:S01]  /*5110*/  ISETP.NE.AND P2, PT, R26, 0x1, PT ;  /* 0x000000011a00780c */ /* 0x000fe20003f45270 */
[-C--:B------:R-:W-:Y:S01]  /*5120*/  IMAD.HI.U32 R34, R71, R64.reuse, RZ ;  /* 0x0000004047227227 */ /* 0x080fe200078e00ff */
[----:B------:R-:W-:Y:S02]  /*5130*/  SHF.R.U32.HI R37, RZ, R69, R36 ;  /* 0x00000045ff257219 */ /* 0x000fe40000011624 */
[----:B------:R-:W-:Y:S01]  /*5140*/  ISETP.NE.AND P3, PT, R28, 0x1, PT ;  /* 0x000000011c00780c */ /* 0x000fe20003f65270 */
[----:B------:R-:W-:Y:S01]  /*5150*/  IMAD.HI.U32 R40, R29, R25, RZ ;  /* 0x000000191d287227 */ /* 0x000fe200078e00ff */
[----:B------:R-:W-:Y:S02]  /*5160*/  SHF.R.U32.HI R34, RZ, R65, R34 ;  /* 0x00000041ff227219 */ /* 0x000fe40000011622 */
[----:B------:R-:W-:Y:S01]  /*5170*/  SEL R3, R70, R37, !P0 ;  /* 0x0000002546037207 */ /* 0x000fe20004000000 */
[----:B------:R-:W-:Y:S01]  /*5180*/  IMAD.HI.U32 R38, R31, R64, RZ ;  /* 0x000000401f267227 */ /* 0x000fe200078e00ff */
[----:B------:R-:W-:Y:S03]  /*5190*/  SEL R7, R71, R34, !P3 ;  /* 0x0000002247077207 */ /* 0x000fe60005800000 */
[-C--:B------:R-:W-:Y:S01]  /*51a0*/  IMAD.HI.U32 R34, R3, R22.reuse, RZ ;  /* 0x0000001603227227 */ /* 0x080fe200078e00ff */
[----:B------:R-:W-:Y:S03]  /*51b0*/  SHF.R.U32.HI R38, RZ, R65, R38 ;  /* 0x00000041ff267219 */ /* 0x000fe60000011626 */
[----:B------:R-:W-:Y:S01]  /*51c0*/  IMAD.HI.U32 R36, R7, R22, RZ ;  /* 0x0000001607247227 */ /* 0x000fe200078e00ff */
[----:B------:R-:W-:Y:S02]  /*51d0*/  @P2 SHF.R.U32.HI R3, RZ, R23, R34 ;  /* 0x00000017ff032219 */ /* 0x000fe40000011622 */
[----:B------:R-:W-:Y:S02]  /*51e0*/  SHF.R.U32.HI R34, RZ, R69, R40 ;  /* 0x00000045ff227219 */ /* 0x000fe40000011628 */
[----:B------:R-:W-:Y:S01]  /*51f0*/  @P2 SHF.R.U32.HI R7, RZ, R23, R36 ;  /* 0x00000017ff072219 */ /* 0x000fe20000011624 */
[C---:B------:R-:W-:Y:S01]  /*5200*/  IMAD R2, R26.reuse, R3, RZ ;  /* 0x000000031a027224 */ /* 0x040fe200078e02ff */
[----:B------:R-:W-:Y:S02]  /*5210*/  SEL R5, R29, R34, !P0 ;  /* 0x000000221d057207 */ /* 0x000fe40004000000 */
[----:B------:R-:W-:Y:S01]  /*5220*/  SEL R3, R31, R38, !P3 ;  /* 0x000000261f037207 */ /* 0x000fe20005800000 */
[----:B------:R-:W-:Y:S01]  /*5230*/  IMAD R4, R26, R7, RZ ;  /* 0x000000071a047224 */ /* 0x000fe200078e02ff */
[C---:B------:R-:W-:Y:S01]  /*5240*/  ISETP.GE.AND P0, PT, R5.reuse, R2, PT ;  /* 0x000000020500720c */ /* 0x040fe20003f06270 */
[----:B------:R-:W-:Y:S03]  /*5250*/  IMAD.HI.U32 R6, R5, R22, RZ ;  /* 0x0000001605067227 */ /* 0x000fe600078e00ff */
[----:B------:R-:W-:Y:S01]  /*5260*/  ISETP.GE.OR P0, PT, R3, R4, P0 ;  /* 0x000000040300720c */ /* 0x000fe20000706670 */
[----:B------:R-:W-:Y:S01]  /*5270*/  IMAD.MOV R4, RZ, RZ, -R3 ;  /* 0x000000ffff047224 */ /* 0x000fe200078e0a03 */
[-C--:B------:R-:W-:Y:S03]  /*5280*/  SHF.R.U32.HI R6, RZ, R23.reuse, R6 ;  /* 0x00000017ff067219 */ /* 0x080fe60000011606 */
[----:B------:R-:W-:Y:S01]  /*5290*/  IMAD R31, R28, R4, R31 ;  /* 0x000000041c1f7224 */ /* 0x000fe200078e021f */
[----:B------:R-:W-:Y:S05]  /*52a0*/  SEL R15, R5, R6, !P2 ;  /* 0x00000006050f7207 */ /* 0x000fea0005000000 */
[----:B------:R-:W-:Y:S02]  /*52b0*/  IMAD.MOV R6, RZ, RZ, -R15 ;  /* 0x000000ffff067224 */ /* 0x000fe400078e0a0f */
[C---:B------:R-:W-:Y:S04]  /*52c0*/  @!P0 IMAD.HI.U32 R2, R3.reuse, R22, RZ ;  /* 0x0000001603028227 */ /* 0x040fe800078e00ff */
[----:B------:R-:W-:Y:S01]  /*52d0*/  IMAD R6, R26, R6, R5 ;  /* 0x000000061a067224 */ /* 0x000fe200078e0205 */
[----:B------:R-:W-:Y:S04]  /*52e0*/  @!P0 SHF.R.U32.HI R2, RZ, R23, R2 ;  /* 0x00000017ff028219 */ /* 0x000fe80000011602 */
[----:B------:R-:W-:Y:S02]  /*52f0*/  @!P0 SEL R0, R3, R2, !P2 ;  /* 0x0000000203008207 */ /* 0x000fe40005000000 */
[----:B------:R-:W-:Y:S02]  /*5300*/  IADD3 R2, PT, PT, -R5, RZ, RZ ;  /* 0x000000ff05027210 */ /* 0x000fe40007ffe1ff */
[----:B------:R-:W-:Y:S01]  /*5310*/  @!P0 IADD3 R8, PT, PT, R15, -R0, RZ ;  /* 0x800000000f088210 */ /* 0x000fe20007ffe0ff */
[----:B------:R-:W-:Y:S02]  /*5320*/  @!P0 IMAD R0, R7, R6, R0 ;  /* 0x0000000607008224 */ /* 0x000fe400078e0200 */
[----:B------:R-:W-:Y:S02]  /*5330*/  IMAD R29, R24, R2, R29 ;  /* 0x00000002181d7224 */ /* 0x000fe400078e021d */
[----:B------:R-:W-:Y:S02]  /*5340*/  @!P0 IMAD R5, R8, R26, R3 ;  /* 0x0000001a08058224 */ /* 0x000fe400078e0203 */
[----:B------:R-:W-:Y:S04]  /*5350*/  @!P0 IMAD.MOV.U32 R3, RZ, RZ, R0 ;  /* 0x000000ffff038224 */ /* 0x000fe800078e0000 */
[----:B------:R-:W-:Y:S02]  /*5360*/  IMAD R31, R3, R28, R31 ;  /* 0x0000001c031f7224 */ /* 0x000fe400078e021f */
[----:B------:R-:W-:Y:S07]  /*5370*/  IMAD R29, R5, R24, R29 ;  /* 0x00000018051d7224 */ /* 0x000fee00078e021d */
.L_x_88:
[----:B-1----:R-:W-:Y:S01]  /*5380*/  @!P1 ISETP.NE.AND P0, PT, R10, 0x1, PT ;  /* 0x000000010a00980c */ /* 0x002fe20003f05270 */
[----:B------:R-:W-:Y:S01]  /*5390*/  @!P1 IMAD.HI.U32 R3, R29, R11, RZ ;  /* 0x0000000b1d039227 */ /* 0x000fe200078e00ff */
[----:B------:R-:W-:Y:S01]  /*53a0*/  R2UR UR42, R21 ;  /* 0x00000000152a72ca */ /* 0x000fe200000e0000 */
[----:B------:R-:W-:Y:S01]  /*53b0*/  BSSY.RECONVERGENT B6, `(.L_x_89) ;  /* 0x0000031000067945 */ /* 0x000fe20003800200 */
[----:B------:R-:W-:Y:S01]  /*53c0*/  R2UR UR41, R20 ;  /* 0x00000000142972ca */ /* 0x000fe200000e0000 */
[----:B------:R-:W-:Y:S01]  /*53d0*/  @!P1 IMAD.HI.U32 R0, R31, R12, RZ ;  /* 0x0000000c1f009227 */ /* 0x000fe200078e00ff */
[----:B------:R-:W-:Y:S02]  /*53e0*/  @!P1 SHF.R.U32.HI R2, RZ, R14, R3 ;  /* 0x0000000eff029219 */ /* 0x000fe40000011603 */
[----:B------:R-:W-:Y:S01]  /*53f0*/  @!P1 ISETP.NE.AND P2, PT, R9, 0x1, PT ;  /* 0x000000010900980c */ /* 0x000fe20003f45270 */
[----:B------:R-:W-:Y:S01]  /*5400*/  VIADD R85, R85, 0x1 ;  /* 0x0000000155557836 */ /* 0x000fe20000000000 */
[----:B------:R-:W-:Y:S02]  /*5410*/  @!P1 SEL R2, R29, R2, !P0 ;  /* 0x000000021d029207 */ /* 0x000fe40004000000 */
[----:B------:R-:W-:Y:S02]  /*5420*/  @!P1 SHF.R.U32.HI R0, RZ, R13, R0 ;  /* 0x0000000dff009219 */ /* 0x000fe40000011600 */
[----:B------:R-:W-:Y:S01]  /*5430*/  LOP3.LUT P0, RZ, R73, 0x1b0, RZ, 0xc0, !PT ;  /* 0x000001b049ff7812 */ /* 0x000fe2000780c0ff */
[----:B------:R-:W-:Y:S01]  /*5440*/  USHF.L.U32 UR42, UR42, 0x7, URZ ;  /* 0x000000072a2a7899 */ /* 0x000fe200080006ff */
[----:B------:R-:W-:Y:S01]  /*5450*/  @!P1 SEL R3, R31, R0, !P2 ;  /* 0x000000001f039207 */ /* 0x000fe20005000000 */
[----:B------:R-:W-:Y:S01]  /*5460*/  USHF.L.U32 UR41, UR41, 0x6, URZ ;  /* 0x0000000629297899 */ /* 0x000fe200080006ff */
[----:B------:R-:W-:Y:S03]  /*5470*/  @P4 SHF.R.U32.HI R74, RZ, 0x10, R17 ;  /* 0x00000010ff4a4819 */ /* 0x000fe60000011611 */
[----:B------:R-:W-:Y:S02]  /*5480*/  @!P1 IMAD.IADD R0, R2, 0x1, -R3 ;  /* 0x0000000102009824 */ /* 0x000fe400078e0a03 */
[----:B------:R-:W-:Y:S02]  /*5490*/  @!P1 IMAD.IADD R2, R3, 0x1, -R2 ;  /* 0x0000000103029824 */ /* 0x000fe400078e0a02 */
[----:B------:R-:W-:Y:S02]  /*54a0*/  @!P1 IMAD R31, R0, R9, R31 ;  /* 0x00000009001f9224 */ /* 0x000fe400078e021f */
[----:B------:R-:W-:Y:S01]  /*54b0*/  @!P1 IMAD R29, R2, R10, R29 ;  /* 0x0000000a021d9224 */ /* 0x000fe200078e021d */
[----:B------:R-:W-:Y:S06]  /*54c0*/  @!P0 BRA `(.L_x_90) ;  /* 0x00000000007c8947 */ /* 0x000fec0003800000 */
[----:B------:R-:W1:Y:S01]  /*54d0*/  LDCU.64 UR8, c[0x4][0x80] ;  /* 0x01001000ff0877ac */ /* 0x000e620008000a00 */
[----:B------:R-:W-:Y:S01]  /*54e0*/  MOV R2, 0x0 ;  /* 0x0000000000027802 */ /* 0x000fe20000000f00 */
[----:B------:R-:W-:Y:S02]  /*54f0*/  HFMA2 R12, -RZ, RZ, 0, 5.9604644775390625e-08 ;  /* 0x00000001ff0c7431 */ /* 0x000fe400000001ff */
[----:B------:R-:W-:Y:S01]  /*5500*/  IMAD.MOV.U32 R8, RZ, RZ, 0x70 ;  /* 0x00000070ff087424 */ /* 0x000fe200078e00ff */
[----:B------:R2:W3:Y:S01]  /*5510*/  LDC.64 R14, c[0x4][R2] ;  /* 0x01000000020e7b82 */ /* 0x0004e20000000a00 */
[----:B------:R-:W4:Y:S01]  /*5520*/  LDCU.64 UR6, c[0x4][0x88] ;  /* 0x01001100ff0677ac */ /* 0x000f220008000a00 */
[----:B------:R-:W-:Y:S01]  /*5530*/  IMAD.MOV.U32 R13, RZ, RZ, RZ ;  /* 0x000000ffff0d7224 */ /* 0x000fe200078e00ff */
[----:B------:R-:W2:Y:S01]  /*5540*/  LDCU.64 UR4, c[0x4][0x8] ;  /* 0x01000100ff0477ac */ /* 0x000ea20008000a00 */
[----:B-1----:R-:W-:Y:S01]  /*5550*/  MOV R5, UR9 ;  /* 0x0000000900057c02 */ /* 0x002fe20008000f00 */
[----:B------:R-:W-:Y:S01]  /*5560*/  IMAD.U32 R4, RZ, RZ, UR8 ;  /* 0x00000008ff047e24 */ /* 0x000fe2000f8e00ff */
[----:B----4-:R-:W-:Y:S01]  /*5570*/  MOV R7, UR7 ;  /* 0x0000000700077c02 */ /* 0x010fe20008000f00 */
[----:B------:R-:W-:Y:S01]  /*5580*/  IMAD.U32 R6, RZ, RZ, UR6 ;  /* 0x00000006ff067e24 */ /* 0x000fe2000f8e00ff */
[----:B--2---:R-:W-:Y:S01]  /*5590*/  MOV R11, UR5 ;  /* 0x00000005000b7c02 */ /* 0x004fe20008000f00 */
[----:B------:R-:W-:Y:S02]  /*55a0*/  IMAD.U32 R10, RZ, RZ, UR4 ;  /* 0x00000004ff0a7e24 */ /* 0x000fe4000f8e00ff */
[----:B------:R-:W-:Y:S07]  /*55b0*/  LEPC R20, `(.L_x_91) ;  /* 0x000000001014794e */ /* 0x000fee0000000000 */
[----:B---3-5:R-:W-:Y:S05]  /*55c0*/  CALL.ABS.NOINC R14 ;  /* 0x000000000e007343 */ /* 0x028fea0003c00000 */
.L_x_91:
[----:B------:R-:W1:Y:S01]  /*55d0*/  LDCU.64 UR8, c[0x4][0x80] ;  /* 0x01001000ff0877ac */ /* 0x000e620008000a00 */
[----:B------:R-:W2:Y:S01]  /*55e0*/  LDC.64 R2, c[0x4][R2] ;  /* 0x0100000002027b82 */ /* 0x000ea20000000a00 */
[----:B------:R-:W-:Y:S02]  /*55f0*/  HFMA2 R12, -RZ, RZ, 0, 5.9604644775390625e-08 ;  /* 0x00000001ff0c7431 */ /* 0x000fe400000001ff */
[----:B------:R-:W-:Y:S02]  /*5600*/  IMAD.MOV.U32 R8, RZ, RZ, 0x70 ;  /* 0x00000070ff087424 */ /* 0x000fe400078e00ff */
[----:B------:R-:W-:Y:S01]  /*5610*/  IMAD.MOV.U32 R13, RZ, RZ, RZ ;  /* 0x000000ffff0d7224 */ /* 0x000fe200078e00ff */
[----:B------:R-:W3:Y:S01]  /*5620*/  LDCU.64 UR6, c[0x4][0x88] ;  /* 0x01001100ff0677ac */ /* 0x000ee20008000a00 */
[----:B------:R-:W4:Y:S01]  /*5630*/  LDCU.64 UR4, c[0x4][0x8] ;  /* 0x01000100ff0477ac */ /* 0x000f220008000a00 */
[----:B-1----:R-:W-:Y:S02]  /*5640*/  MOV R4, UR8 ;  /* 0x0000000800047c02 */ /* 0x002fe40008000f00 */
[----:B------:R-:W-:Y:S02]  /*5650*/  MOV R5, UR9 ;  /* 0x0000000900057c02 */ /* 0x000fe40008000f00 */
[----:B---3--:R-:W-:Y:S01]  /*5660*/  MOV R7, UR7 ;  /* 0x0000000700077c02 */ /* 0x008fe20008000f00 */
[----:B------:R-:W-:Y:S01]  /*5670*/  IMAD.U32 R6, RZ, RZ, UR6 ;  /* 0x00000006ff067e24 */ /* 0x000fe2000f8e00ff */
[----:B----4-:R-:W-:Y:S01]  /*5680*/  MOV R11, UR5 ;  /* 0x00000005000b7c02 */ /* 0x010fe20008000f00 */
[----:B------:R-:W-:Y:S02]  /*5690*/  IMAD.U32 R10, RZ, RZ, UR4 ;  /* 0x00000004ff0a7e24 */ /* 0x000fe4000f8e00ff */
[----:B------:R-:W-:Y:S07]  /*56a0*/  LEPC R20, `(.L_x_90) ;  /* 0x000000001014794e */ /* 0x000fee0000000000 */
[----:B--2---:R-:W-:Y:S05]  /*56b0*/  CALL.ABS.NOINC R2 ;  /* 0x0000000002007343 */ /* 0x004fea0003c00000 */
.L_x_90:
[----:B------:R-:W-:Y:S05]  /*56c0*/  BSYNC.RECONVERGENT B6 ;  /* 0x0000000000067941 */ /* 0x000fea0003800200 */
.L_x_89:
[----:B------:R-:W-:Y:S01]  /*56d0*/  ISETP.NE.U32.AND P4, PT, R62, RZ, PT ;  /* 0x000000ff3e00720c */ /* 0x000fe20003f85070 */
[----:B------:R-:W-:Y:S01]  /*56e0*/  UISETP.NE.AND UP2, UPT, UR50, URZ, UPT ;  /* 0x000000ff3200728c */ /* 0x000fe2000bf45270 */
[----:B------:R-:W-:Y:S01]  /*56f0*/  ISETP.NE.U32.AND P2, PT, RZ, UR38, PT ;  /* 0x00000026ff007c0c */ /* 0x000fe2000bf45070 */
[----:B------:R-:W-:Y:S01]  /*5700*/  UISETP.NE.U32.AND UP1, UPT, UR44, URZ, UPT ;  /* 0x000000ff2c00728c */ /* 0x000fe2000bf25070 */
[----:B------:R-:W-:Y:S01]  /*5710*/  ISETP.NE.AND.EX P4, PT, R63, RZ, PT, P4 ;  /* 0x000000ff3f00720c */ /* 0x000fe20003f85340 */
[----:B------:R-:W-:Y:S01]  /*5720*/  UPLOP3.LUT UP0, UPT, UPT, UPT, UPT, 0x40, 0x4 ;  /* 0x000000000004789c */ /* 0x000fe20003f0e870 */
[----:B------:R-:W-:Y:S01]  /*5730*/  ISETP.NE.AND.EX P2, PT, RZ, UR39, PT, P2 ;  /* 0x00000027ff007c0c */ /* 0x000fe2000bf45320 */
[----:B------:R-:W-:Y:S01]  /*5740*/  UISETP.NE.AND.EX UP1, UPT, UR45, URZ, UPT, UP1 ;  /* 0x000000ff2d00728c */ /* 0x000fe2000bf25310 */
[----:B------:R-:W-:Y:S04]  /*5750*/  PLOP3.LUT P1, PT, PT, PT, UP2, 0x80, 0x8 ;  /* 0x000000000008781c */ /* 0x000fe80003f2f028 */
[----:B------:R-:W-:Y:S06]  /*5760*/  @UP2 UPLOP3.LUT UP0, UPT, UPT, UPT, UP1, 0x80, 0x8 ;  /* 0x000000000008289c */ /* 0x000fec0003f0f010 */
[----:B------:R-:W-:Y:S01]  /*5770*/  PLOP3.LUT P0, PT, PT, PT, UP0, 0x80, 0x8 ;  /* 0x000000000008781c */ /* 0x000fe20003f0f008 */
[----:B------:R-:W-:Y:S01]  /*5780*/  @!UPT UIADD3 URZ, UPT, UPT, URZ, URZ, URZ ;  /* 0x000000fffffff290 */ /* 0x000fe2000fffe0ff */
[----:B------:R-:W-:Y:S11]  /*5790*/  BRA.U !UP1, `(.L_x_92) ;  /* 0x0000000109387547 */ /* 0x000ff6000b800000 */
[----:B------:R-:W-:Y:S01]  /*57a0*/  UISETP.NE.U32.AND UP0, UPT, UR38, URZ, UPT ;  /* 0x000000ff2600728c */ /* 0x000fe2000bf05070 */
[----:B------:R-:W-:Y:S02]  /*57b0*/  HFMA2 R0, -RZ, RZ, 0, 5.9604644775390625e-08 ;  /* 0x00000001ff007431 */ /* 0x000fe400000001ff */
[----:B------:R-:W-:Y:S01]  /*57c0*/  IMAD.MOV.U32 R67, RZ, RZ, 0x1 ;  /* 0x00000001ff437424 */ /* 0x000fe200078e00ff */
[----:B------:R-:W-:Y:S06]  /*57d0*/  UISETP.NE.AND.EX UP0, UPT, UR39, URZ, UPT, UP0 ;  /* 0x000000ff2700728c */ /* 0x000fec000bf05300 */
[----:B------:R-:W-:Y:S05]  /*57e0*/  PLOP3.LUT P3, PT, PT, PT, UP0, 0x80, 0x8 ;  /* 0x000000000008781c */ /* 0x000fea0003f6f008 */
[----:B------:R-:W1:Y:S01]  /*57f0*/  @UP0 LDCU.64 UR6, c[0x0][0x888] ;  /* 0x00011100ff0607ac */ /* 0x000e620008000a00 */
[----:B------:R-:W-:Y:S07]  /*5800*/  @UP0 UIMAD UR4, UR36, UR44, URZ ;  /* 0x0000002c240402a4 */ /* 0x000fee000f8e02ff */
[----:B------:R-:W-:Y:S01]  /*5810*/  @!P3 PRMT R67, R0, 0x7610, R67 ;  /* 0x000076100043b816 */ /* 0x000fe20000000043 */
[----:B-1----:R-:W-:Y:S03]  /*5820*/  @UP0 UIMAD.WIDE UR6, UR4, 0x4, UR6 ;  /* 0x00000004040608a5 */ /* 0x002fe6000f8e0206 */
[----:B------:R-:W1:Y:S03]  /*5830*/  @!UP0 LDCU UR4, c[0x0][0x880] ;  /* 0x00011000ff0487ac */ /* 0x000e660008000800 */
[----:B------:R-:W-:Y:S01]  /*5840*/  IMAD.U32 R2, RZ, RZ, UR6 ;  /* 0x00000006ff027e24 */ /* 0x000fe2000f8e00ff */
[----:B------:R-:W-:Y:S05]  /*5850*/  MOV R3, UR7 ;  /* 0x0000000700037c02 */ /* 0x000fea0008000f00 */
[----:B-----5:R2:W5:Y:S02]  /*5860*/  @P3 LDG.E R35, desc[UR46][R2.64] ;  /* 0x0000002e02233981 */ /* 0x020564000c1e1900 */
[----:B-12---:R-:W-:Y:S02]  /*5870*/  @!P3 IMAD.U32 R35, RZ, RZ, UR4 ;  /* 0x00000004ff23be24 */ /* 0x006fe4000f8e00ff */
.L_x_92:
[----:B------:R-:W-:Y:S05]  /*5880*/  @!P4 BRA `(.L_x_93) ;  /* 0x000000000020c947 */ /* 0x000fea0003800000 */
[----:B------:R-:W-:Y:S04]  /*5890*/  ISETP.NE.U32.AND P3, PT, R60, RZ, PT ;  /* 0x000000ff3c00720c */ /* 0x000fe80003f65070 */
[----:B------:R-:W-:Y:S11]  /*58a0*/  ISETP.NE.AND.EX P3, PT, R61, RZ, PT, P3 ;  /* 0x000000ff3d00720c */ /* 0x000ff60003f65330 */
[----:B------:R-:W-:Y:S02]  /*58b0*/  @!UPT UIADD3 URZ, UPT, UPT, URZ, URZ, URZ ;  /* 0x000000fffffff290 */ /* 0x000fe4000fffe0ff */
[----:B------:R-:W1:Y:S01]  /*58c0*/  @P3 LDC.64 R2, c[0x0][0x8a8] ;  /* 0x00022a00ff023b82 */ /* 0x000e620000000a00 */
[----:B------:R-:W-:Y:S04]  /*58d0*/  @P3 IMAD R0, R62, UR36, RZ ;  /* 0x000000243e003c24 */ /* 0x000fe8000f8e02ff */
[----:B-1----:R-:W-:Y:S05]  /*58e0*/  @P3 IMAD.WIDE R2, R0, 0x4, R2 ;  /* 0x0000000400023825 */ /* 0x002fea00078e0202 */
[----:B-----5:R1:W5:Y:S02]  /*58f0*/  @P3 LDG.E R32, desc[UR46][R2.64] ;  /* 0x0000002e02203981 */ /* 0x020364000c1e1900 */
[----:B-1----:R-:W2:Y:S02]  /*5900*/  @!P3 LDC R32, c[0x0][0x8a0] ;  /* 0x00022800ff20bb82 */ /* 0x002ea40000000800 */
.L_x_93:
[----:B-----5:R-:W-:Y:S01]  /*5910*/  FSETP.NEU.AND P3, PT, R35, RZ, PT ;  /* 0x000000ff2300720b */ /* 0x020fe20003f6d000 */
[----:B------:R-:W-:Y:S01]  /*5920*/  BSSY B1, `(.L_x_94) ;  /* 0x0000039000017945 */ /* 0x000fe20003800000 */
[----:B------:R-:W-:Y:S01]  /*5930*/  SEL R5, RZ, 0xffffffff, P2 ;  /* 0xffffffffff057807 */ /* 0x000fe20001000000 */
[----:B------:R-:W-:Y:S01]  /*5940*/  IMAD.MOV.U32 R89, RZ, RZ, 0x1 ;  /* 0x00000001ff597424 */ /* 0x000fe200078e00ff */
[----:B------:R-:W-:Y:S01]  /*5950*/  @P1 LOP3.LUT P2, RZ, R67, 0xff, RZ, 0xc0, !PT ;  /* 0x000000ff43ff1812 */ /* 0x000fe2000784c0ff */
[C---:B------:R-:W-:Y:S01]  /*5960*/  IMAD R34, R30.reuse, 0x40, R33 ;  /* 0x000000401e227824 */ /* 0x040fe200078e0221 */
[----:B------:R-:W-:Y:S01]  /*5970*/  @P1 SEL R0, RZ, 0xffffffff, P3 ;  /* 0xffffffffff001807 */ /* 0x000fe20001800000 */
[----:B------:R-:W-:Y:S01]  /*5980*/  IMAD R86, R81, -0x10, R79 ;  /* 0xfffffff051567824 */ /* 0x000fe200078e024f */
[----:B------:R-:W-:Y:S01]  /*5990*/  LOP3.LUT R77, R77, 0x1, RZ, 0x3c, !PT ;  /* 0x000000014d4d7812 */ /* 0x000fe200078e3cff */
[----:B------:R-:W-:Y:S01]  /*59a0*/  IMAD.MOV.U32 R43, RZ, RZ, RZ ;  /* 0x000000ffff2b7224 */ /* 0x000fe200078e00ff */
[----:B------:R-:W-:Y:S02]  /*59b0*/  @P0 SEL R0, R5, R0, !P2 ;  /* 0x0000000005000207 */ /* 0x000fe40005000000 */
[----:B------:R-:W-:Y:S02]  /*59c0*/  CS2R R46, SRZ ;  /* 0x00000000002e7805 */ /* 0x000fe4000001ff00 */
[----:B------:R-:W-:Y:S02]  /*59d0*/  LEA R88, R30, UR48, 0x3 ;  /* 0x000000301e587c11 */ /* 0x000fe4000f8e18ff */
[----:B------:R-:W-:Y:S02]  /*59e0*/  CS2R R44, SRZ ;  /* 0x00000000002c7805 */ /* 0x000fe4000001ff00 */
[----:B------:R-:W-:Y:S02]  /*59f0*/  @P1 LOP3.LUT R0, R0, 0x1, RZ, 0xc0, !PT ;  /* 0x0000000100001812 */ /* 0x000fe400078ec0ff */
[----:B------:R-:W-:Y:S02]  /*5a00*/  CS2R R50, SRZ ;  /* 0x0000000000327805 */ /* 0x000fe4000001ff00 */
[----:B------:R-:W-:Y:S02]  /*5a10*/  SHF.L.U32 R3, R76, 0x1f, RZ ;  /* 0x0000001f4c037819 */ /* 0x000fe400000006ff */
[----:B------:R-:W-:Y:S02]  /*5a20*/  CS2R R48, SRZ ;  /* 0x0000000000307805 */ /* 0x000fe4000001ff00 */
[----:B------:R-:W-:Y:S02]  /*5a30*/  ISETP.NE.U32.OR P5, PT, R0, 0x1, !P1 ;  /* 0x000000010000780c */ /* 0x000fe40004fa5470 */
[----:B------:R-:W-:Y:S02]  /*5a40*/  CS2R R54, SRZ ;  /* 0x0000000000367805 */ /* 0x000fe4000001ff00 */
[----:B------:R-:W-:Y:S02]  /*5a50*/  PLOP3.LUT P2, PT, PT, PT, UP1, 0x80, 0x8 ;  /* 0x000000000008781c */ /* 0x000fe40003f4f018 */
[----:B------:R-:W-:Y:S02]  /*5a60*/  CS2R R52, SRZ ;  /* 0x0000000000347805 */ /* 0x000fe4000001ff00 */
[----:B------:R-:W-:Y:S02]  /*5a70*/  LOP3.LUT P4, R84, R67, 0xff, RZ, 0xc0, !PT ;  /* 0x000000ff43547812 */ /* 0x000fe4000788c0ff */
[----:B------:R-:W-:Y:S02]  /*5a80*/  CS2R R58, SRZ ;  /* 0x00000000003a7805 */ /* 0x000fe4000001ff00 */
[----:B------:R-:W-:Y:S02]  /*5a90*/  SEL R0, RZ, 0xffffffff, P3 ;  /* 0xffffffffff007807 */ /* 0x000fe40001800000 */
[----:B------:R-:W-:Y:S02]  /*5aa0*/  CS2R R56, SRZ ;  /* 0x0000000000387805 */ /* 0x000fe4000001ff00 */
[----:B------:R-:W-:Y:S02]  /*5ab0*/  P2R R87, PR, RZ, 0x20 ;  /* 0x00000020ff577803 */ /* 0x000fe40000000000 */
[----:B------:R-:W-:Y:S02]  /*5ac0*/  @P5 SHF.L.U32 R2, R77, 0x1f, RZ ;  /* 0x0000001f4d025819 */ /* 0x000fe400000006ff */
[----:B------:R-:W-:Y:S02]  /*5ad0*/  @P2 SEL R0, R5, R0, !P4 ;  /* 0x0000000005002207 */ /* 0x000fe40006000000 */
[----:B------:R-:W1:Y:S02]  /*5ae0*/  @P5 SYNCS.PHASECHK.TRANS64.TRYWAIT P1, [UR48+0x80], R2 ;  /* 0x00008002ff0055a7 */ /* 0x000e640008021130 */
[----:B------:R-:W-:Y:S04]  /*5af0*/  LOP3.LUT R0, R0, 0x1, RZ, 0xc0, !PT ;  /* 0x0000000100007812 */ /* 0x000fe800078ec0ff */
[----:B------:R-:W-:Y:S04]  /*5b00*/  ISETP.NE.U32.AND P2, PT, R0, 0x1, PT ;  /* 0x000000010000780c */ /* 0x000fe80003f45070 */
[----:B------:R-:W-:Y:S01]  /*5b10*/  P2R R90, PR, RZ, 0x4 ;  /* 0x00000004ff5a7803 */ /* 0x000fe20000000000 */
[----:B------:R3:W4:Y:S01]  /*5b20*/  SYNCS.PHASECHK.TRANS64.TRYWAIT P0, [R88+URZ+0xf0], R3 ;  /* 0x0000f003580075a7 */ /* 0x00072200080011ff */
[----:B-1----:R-:W-:Y:S01]  /*5b30*/  @P5 SEL R89, RZ, 0x1, !P1 ;  /* 0x00000001ff595807 */ /* 0x002fe20004800000 */
[----:B---3--:R-:W-:Y:S06]  /*5b40*/  @!P5 BRA `(.L_x_95) ;  /* 0x000000000058d947 */ /* 0x008fec0003800000 */
[----:B------:R-:W-:Y:S01]  /*5b50*/  IMAD.MOV.U32 R47, RZ, RZ, RZ ;  /* 0x000000ffff2f7224 */ /* 0x000fe200078e00ff */
[----:B------:R-:W-:Y:S01]  /*5b60*/  ISETP.NE.AND P1, PT, R89, RZ, PT ;  /* 0x000000ff5900720c */ /* 0x000fe20003f25270 */
[----:B------:R-:W-:Y:S01]  /*5b70*/  BSSY B0, `(.L_x_96) ;  /* 0x000000c000007945 */ /* 0x000fe20003800000 */
[----:B------:R-:W-:Y:S02]  /*5b80*/  CS2R R58, SRZ ;  /* 0x00000000003a7805 */ /* 0x000fe4000001ff00 */
[----:B------:R-:W-:Y:S02]  /*5b90*/  CS2R R56, SRZ ;  /* 0x0000000000387805 */ /* 0x000fe4000001ff00 */
[----:B------:R-:W-:Y:S02]  /*5ba0*/  CS2R R54, SRZ ;  /* 0x0000000000367805 */ /* 0x000fe4000001ff00 */
[----:B------:R-:W-:Y:S02]  /*5bb0*/  CS2R R52, SRZ ;  /* 0x0000000000347805 */ /* 0x000fe4000001ff00 */
[----:B------:R-:W-:Y:S02]  /*5bc0*/  CS2R R50, SRZ ;  /* 0x0000000000327805 */ /* 0x000fe4000001ff00 */
[----:B------:R-:W-:Y:S02]  /*5bd0*/  CS2R R48, SRZ ;  /* 0x0000000000307805 */ /* 0x000fe4000001ff00 */
[----:B------:R-:W-:Y:S01]  /*5be0*/  CS2R R44, SRZ ;  /* 0x00000000002c7805 */ /* 0x000fe2000001ff00 */
[----:B------:R-:W-:Y:S06]  /*5bf0*/  @P1 BRA `(.L_x_97) ;  /* 0x00000000000c1947 */ /* 0x000fec0003800000 */
[----:B------:R-:W-:Y:S04]  /*5c00*/  SHF.L.U32 R5, R77, 0x1f, RZ ;  /* 0x0000001f4d057819 */ /* 0x000fe800000006ff */
[----:B------:R-:W1:Y:S02]  /*5c10*/  SYNCS.PHASECHK.TRANS64.TRYWAIT P1, [UR48+0x80], R5 ;  /* 0x00008005ff0075a7 */ /* 0x000e640008021130 */
[----:B-1----:R-:W-:Y:S05]  /*5c20*/  @!P1 BRA `(.L_x_98) ;  /* 0x0000003000c49947 */ /* 0x002fea0003800000 */
.L_x_97:
[----:B------:R-:W-:Y:S05]  /*5c30*/  BSYNC B0 ;  /* 0x0000000000007941 */ /* 0x000fea0003800000 */
.L_x_96:
[----:B------:R-:W-:Y:S01]  /*5c40*/  ISETP.NE.AND P1, PT, R90, RZ, PT ;  /* 0x000000ff5a00720c */ /* 0x000fe20003f25270 */
[----:B------:R-:W-:Y:S11]  /*5c50*/  HFMA2 R43, -RZ, RZ, 0, 5.9604644775390625e-08 ;  /* 0x00000001ff2b7431 */ /* 0x000ff600000001ff */
[----:B------:R-:W-:Y:S01]  /*5c60*/  @!UPT UIADD3 URZ, UPT, UPT, URZ, URZ, URZ ;  /* 0x000000fffffff290 */ /* 0x000fe2000fffe0ff */
[----:B------:R3:W1:Y:S04]  /*5c70*/  @P1 LDS.128 R56, [R80] ;  /* 0x0000000050381984 */ /* 0x0006680000000c00 */
[----:B------:R3:W1:Y:S04]  /*5c80*/  @P1 LDS.128 R52, [R79+0x10] ;  /* 0x000010004f341984 */ /* 0x0006680000000c00 */
[----:B------:R3:W1:Y:S04]  /*5c90*/  @P1 LDS.128 R48, [R78+0x20] ;  /* 0x000020004e301984 */ /* 0x0006680000000c00 */
[----:B------:R3:W1:Y:S02]  /*5ca0*/  @P1 LDS.128 R44, [R86+0x30] ;  /* 0x00003000562c1984 */ /* 0x0006640000000c00 */
.L_x_95:
[----:B------:R-:W-:Y:S05]  /*5cb0*/  BSYNC B1 ;  /* 0x0000000000017941 */ /* 0x000fea0003800000 */
.L_x_94:
[----:B-1----:R-:W-:Y:S04]  /*5cc0*/  SHF.R.U32.HI R5, RZ, 0x15, R34 ;  /* 0x00000015ff057819 */ /* 0x002fe80000011622 */
[----:B------:R-:W-:Y:S01]  /*5cd0*/  LOP3.LUT P1, RZ, R5, 0x3, R72, 0x48, !PT ;  /* 0x0000000305ff7812 */ /* 0x000fe20007824848 */
[----:B------:R-:W-:Y:S01]  /*5ce0*/  @!UPT UIADD3 URZ, UPT, UPT, URZ, URZ, URZ ;  /* 0x000000fffffff290 */ /* 0x000fe2000fffe0ff */
[----:B----4-:R-:W-:Y:S11]  /*5cf0*/  @P0 BRA `(.L_x_99) ;  /* 0x0000000000080947 */ /* 0x010ff60003800000 */
[----:B------:R-:W1:Y:S02]  /*5d00*/  SYNCS.PHASECHK.TRANS64.TRYWAIT P0, [R88+URZ+0xf0], R3 ;  /* 0x0000f003580075a7 */ /* 0x000e6400080011ff */
[----:B-1----:R-:W-:Y:S05]  /*5d10*/  @!P0 BRA `(.L_x_100) ;  /* 0x0000003000a08947 */ /* 0x002fea0003800000 */
.L_x_99:
[----:B------:R-:W-:Y:S05]  /*5d20*/  @!P1 BRA `(.L_x_101) ;  /* 0x0000000000409947 */ /* 0x000fea0003800000 */
[----:B------:R-:W4:Y:S01]  /*5d30*/  LDCU.64 UR8, c[0x4][0x70] ;  /* 0x01000e00ff0877ac */ /* 0x000f220008000a00 */
[----:B-1----:R-:W-:Y:S01]  /*5d40*/  MOV R3, 0x0 ;  /* 0x0000000000037802 */ /* 0x002fe20000000f00 */
[----:B------:R-:W-:Y:S02]  /*5d50*/  HFMA2 R12, -RZ, RZ, 0, 5.9604644775390625e-08 ;  /* 0x00000001ff0c7431 */ /* 0x000fe400000001ff */
[----:B------:R-:W-:Y:S02]  /*5d60*/  IMAD.MOV.U32 R8, RZ, RZ, 0x192 ;  /* 0x00000192ff087424 */ /* 0x000fe400078e00ff */
[----:B------:R-:W-:Y:S01]  /*5d70*/  IMAD.MOV.U32 R13, RZ, RZ, RZ ;  /* 0x000000ffff0d7224 */ /* 0x000fe200078e00ff */
[----:B------:R-:W1:Y:S01]  /*5d80*/  LDCU.64 UR6, c[0x4][0x78] ;  /* 0x01000f00ff0677ac */ /* 0x000e620008000a00 */
[----:B------:R-:W2:Y:S01]  /*5d90*/  LDC.64 R2, c[0x4][R3] ;  /* 0x0100000003027b82 */ /* 0x000ea20000000a00 */
[----:B------:R-:W5:Y:S01]  /*5da0*/  LDCU.64 UR4, c[0x4][0x10] ;  /* 0x01000200ff0477ac */ /* 0x000f620008000a00 */
[----:B----4-:R-:W-:Y:S01]  /*5db0*/  MOV R5, UR9 ;  /* 0x0000000900057c02 */ /* 0x010fe20008000f00 */
[----:B------:R-:W-:Y:S01]  /*5dc0*/  IMAD.U32 R4, RZ, RZ, UR8 ;  /* 0x00000008ff047e24 */ /* 0x000fe2000f8e00ff */
[----:B-1----:R-:W-:Y:S01]  /*5dd0*/  MOV R7, UR7 ;  /* 0x0000000700077c02 */ /* 0x002fe20008000f00 */
[----:B------:R-:W-:Y:S01]  /*5de0*/  IMAD.U32 R6, RZ, RZ, UR6 ;  /* 0x00000006ff067e24 */ /* 0x000fe2000f8e00ff */
[----:B-----5:R-:W-:Y:S01]  /*5df0*/  MOV R11, UR5 ;  /* 0x00000005000b7c02 */ /* 0x020fe20008000f00 */
[----:B------:R-:W-:Y:S02]  /*5e00*/  IMAD.U32 R10, RZ, RZ, UR4 ;  /* 0x00000004ff0a7e24 */ /* 0x000fe4000f8e00ff */
[----:B------:R-:W-:Y:S07]  /*5e10*/  LEPC R20, `(.L_x_101) ;  /* 0x000000001014794e */ /* 0x000fee0000000000 */
[----:B--23--:R-:W-:Y:S05]  /*5e20*/  CALL.ABS.NOINC R2 ;  /* 0x0000000002007343 */ /* 0x00cfea0003c00000 */
.L_x_101:
[----:B------:R-:W-:Y:S01]  /*5e30*/  LOP3.LUT R20, R56, 0xffffe000, RZ, 0xc0, !PT ;  /* 0xffffe00038147812 */ /* 0x000fe200078ec0ff */
[----:B------:R-:W-:Y:S05]  /*5e40*/  WARPSYNC.ALL ;  /* 0x0000000000007948 */ /* 0x000fea0003800000 */
[----:B------:R-:W-:Y:S01]  /*5e50*/  R2UR UR4, R34 ;  /* 0x00000000220472ca */ /* 0x000fe200000e0000 */
[----:B------:R-:W-:Y:S01]  /*5e60*/  BSSY.RECONVERGENT B0, `(.L_x_102) ;  /* 0x0000058000007945 */ /* 0x000fe20003800200 */
[----:B------:R-:W-:Y:S02]  /*5e70*/  LOP3.LUT R21, R57, 0xffffe000, RZ, 0xc0, !PT ;  /* 0xffffe00039157812 */ /* 0x000fe400078ec0ff */
[----:B------:R-:W-:Y:S02]  /*5e80*/  LOP3.LUT R40, R58, 0xffffe000, RZ, 0xc0, !PT ;  /* 0xffffe0003a287812 */ /* 0x000fe400078ec0ff */
[----:B------:R-:W-:Y:S02]  /*5e90*/  LOP3.LUT R41, R52, 0xffffe000, RZ, 0xc0, !PT ;  /* 0xffffe00034297812 */ /* 0x000fe400078ec0ff */
[----:B------:R-:W-:Y:S05]  /*5ea0*/  ISETP.NE.AND P0, PT, R82, RZ, PT ;  /* 0x000000ff5200720c */ /* 0x000fea0003f05270 */
[----:B------:R-:W2:Y:S02]  /*5eb0*/  LDTM.x16 R4, tmem[UR4] ;  /* 0x00000004000479ee */ /* 0x000ea40008240000 */
[C---:B--2---:R-:W-:Y:S01]  /*5ec0*/  FMUL R0, R32.reuse, R4 ;  /* 0x0000000420007220 */ /* 0x044fe20000400000 */
[C---:B------:R-:W-:Y:S01]  /*5ed0*/  FMUL R2, R32.reuse, R5 ;  /* 0x0000000520027220 */ /* 0x040fe20000400000 */
[C---:B-1----:R-:W-:Y:S01]  /*5ee0*/  FMUL R3, R32.reuse, R6 ;  /* 0x0000000620037220 */ /* 0x042fe20000400000 */
[----:B------:R-:W-:Y:S01]  /*5ef0*/  FMUL R7, R32, R7 ;  /* 0x0000000720077220 */ /* 0x000fe20000400000 */
[----:B------:R-:W-:Y:S01]  /*5f00*/  FFMA R36, R35, R20, R0 ;  /* 0x0000001423247223 */ /* 0x000fe20000000000 */
[----:B------:R-:W-:Y:S01]  /*5f10*/  LOP3.LUT R20, R59, 0xffffe000, RZ, 0xc0, !PT ;  /* 0xffffe0003b147812 */ /* 0x000fe200078ec0ff */
[C---:B------:R-:W-:Y:S01]  /*5f20*/  FFMA R37, R35.reuse, R21, R2 ;  /* 0x0000001523257223 */ /* 0x040fe20000000002 */
[----:B------:R-:W-:Y:S01]  /*5f30*/  LOP3.LUT R21, R54, 0xffffe000, RZ, 0xc0, !PT ;  /* 0xffffe00036157812 */ /* 0x000fe200078ec0ff */
[----:B------:R-:W-:Y:S01]  /*5f40*/  FFMA R38, R35, R40, R3 ;  /* 0x0000002823267223 */ /* 0x000fe20000000003 */
[----:B------:R-:W-:Y:S01]  /*5f50*/  LOP3.LUT R40, R53, 0xffffe000, RZ, 0xc0, !PT ;  /* 0xffffe00035287812 */ /* 0x000fe200078ec0ff */
[----:B------:R-:W-:Y:S01]  /*5f60*/  FFMA R39, R35, R20, R7 ;  /* 0x0000001423277223 */ /* 0x000fe20000000007 */
[----:B------:R-:W-:Y:S01]  /*5f70*/  LOP3.LUT R20, R55, 0xffffe000, RZ, 0xc0, !PT ;  /* 0xffffe00037147812 */ /* 0x000fe200078ec0ff */
[C---:B------:R-:W-:Y:S01]  /*5f80*/  FMUL R4, R32.reuse, R8 ;  /* 0x0000000820047220 */ /* 0x040fe20000400000 */
[----:B------:R-:W-:Y:S01]  /*5f90*/  F2FP.TF32.F32.PACK_B R36, R36 ;  /* 0x00000024ff24723e */ /* 0x000fe200024050ff */
[C---:B------:R-:W-:Y:S01]  /*5fa0*/  FMUL R5, R32.reuse, R9 ;  /* 0x0000000920057220 */ /* 0x040fe20000400000 */
[----:B------:R-:W-:Y:S01]  /*5fb0*/  F2FP.TF32.F32.PACK_B R37, R37 ;  /* 0x00000025ff25723e */ /* 0x000fe200024050ff */
[C---:B------:R-:W-:Y:S01]  /*5fc0*/  FMUL R6, R32.reuse, R10 ;  /* 0x0000000a20067220 */ /* 0x040fe20000400000 */
[----:B------:R-:W-:Y:S01]  /*5fd0*/  FMUL R11, R32, R11 ;  /* 0x0000000b200b7220 */ /* 0x000fe20000400000 */
[----:B------:R-:W-:Y:S01]  /*5fe0*/  F2FP.TF32.F32.PACK_B R38, R38 ;  /* 0x00000026ff26723e */ /* 0x000fe200024050ff */
[C---:B------:R-:W-:Y:S01]  /*5ff0*/  FFMA R4, R35.reuse, R41, R4 ;  /* 0x0000002923047223 */ /* 0x040fe20000000004 */
[----:B------:R-:W-:Y:S01]  /*6000*/  F2FP.TF32.F32.PACK_B R39, R39 ;  /* 0x00000027ff27723e */ /* 0x000fe200024050ff */
[C---:B------:R-:W-:Y:S01]  /*6010*/  FFMA R5, R35.reuse, R40, R5 ;  /* 0x0000002823057223 */ /* 0x040fe20000000005 */
[C---:B------:R-:W-:Y:S01]  /*6020*/  FFMA R6, R35.reuse, R21, R6 ;  /* 0x0000001523067223 */ /* 0x040fe20000000006 */
[----:B------:R-:W-:Y:S01]  /*6030*/  FFMA R7, R35, R20, R11 ;  /* 0x0000001423077223 */ /* 0x000fe2000000000b */
[----:B------:R-:W-:Y:S01]  /*6040*/  LOP3.LUT R41, R48, 0xffffe000, RZ, 0xc0, !PT ;  /* 0xffffe00030297812 */ /* 0x000fe200078ec0ff */
[----:B------:R1:W-:Y:S01]  /*6050*/  STS.128 [R80], R36 ;  /* 0x0000002450007388 */ /* 0x0003e20000000c00 */
[----:B------:R-:W-:Y:S01]  /*6060*/  LOP3.LUT R40, R49, 0xffffe000, RZ, 0xc0, !PT ;  /* 0xffffe00031287812 */ /* 0x000fe200078ec0ff */
[C---:B------:R-:W-:Y:S01]  /*6070*/  FMUL R8, R32.reuse, R12 ;  /* 0x0000000c20087220 */ /* 0x040fe20000400000 */
[----:B------:R-:W-:Y:S01]  /*6080*/  FMUL R9, R32, R13 ;  /* 0x0000000d20097220 */ /* 0x000fe20000400000 */
[----:B------:R-:W-:Y:S01]  /*6090*/  LOP3.LUT R21, R50, 0xffffe000, RZ, 0xc0, !PT ;  /* 0xffffe00032157812 */ /* 0x000fe200078ec0ff */
[C---:B------:R-:W-:Y:S01]  /*60a0*/  FMUL R10, R32.reuse, R14 ;  /* 0x0000000e200a7220 */ /* 0x040fe20000400000 */
[----:B------:R-:W-:Y:S01]  /*60b0*/  LOP3.LUT R20, R51, 0xffffe000, RZ, 0xc0, !PT ;  /* 0xffffe00033147812 */ /* 0x000fe200078ec0ff */
[----:B------:R-:W-:Y:S01]  /*60c0*/  FMUL R15, R32, R15 ;  /* 0x0000000f200f7220 */ /* 0x000fe20000400000 */
[----:B------:R-:W-:Y:S01]  /*60d0*/  F2FP.TF32.F32.PACK_B R4, R4 ;  /* 0x00000004ff04723e */ /* 0x000fe200024050ff */
[C---:B------:R-:W-:Y:S01]  /*60e0*/  FFMA R8, R35.reuse, R41, R8 ;  /* 0x0000002923087223 */ /* 0x040fe20000000008 */
[----:B------:R-:W-:Y:S01]  /*60f0*/  F2FP.TF32.F32.PACK_B R5, R5 ;  /* 0x00000005ff05723e */ /* 0x000fe200024050ff */
[C---:B------:R-:W-:Y:S01]  /*6100*/  FFMA R9, R35.reuse, R40, R9 ;  /* 0x0000002823097223 */ /* 0x040fe20000000009 */
[----:B------:R-:W-:Y:S01]  /*6110*/  F2FP.TF32.F32.PACK_B R6, R6 ;  /* 0x00000006ff06723e */ /* 0x000fe200024050ff */
[C---:B------:R-:W-:Y:S01]  /*6120*/  FFMA R10, R35.reuse, R21, R10 ;  /* 0x00000015230a7223 */ /* 0x040fe2000000000a */
[----:B------:R-:W-:Y:S01]  /*6130*/  F2FP.TF32.F32.PACK_B R7, R7 ;  /* 0x00000007ff07723e */ /* 0x000fe200024050ff */
[----:B------:R-:W-:Y:S01]  /*6140*/  FFMA R11, R35, R20, R15 ;  /* 0x00000014230b7223 */ /* 0x000fe2000000000f */
[----:B------:R-:W-:Y:S01]  /*6150*/  LOP3.LUT R41, R44, 0xffffe000, RZ, 0xc0, !PT ;  /* 0xffffe0002c297812 */ /* 0x000fe200078ec0ff */
[C---:B------:R-:W-:Y:S01]  /*6160*/  FMUL R12, R32.reuse, R16 ;  /* 0x00000010200c7220 */ /* 0x040fe20000400000 */
[----:B------:R-:W-:Y:S01]  /*6170*/  LOP3.LUT R40, R45, 0xffffe000, RZ, 0xc0, !PT ;  /* 0xffffe0002d287812 */ /* 0x000fe200078ec0ff */
[----:B------:R1:W-:Y:S01]  /*6180*/  STS.128 [R79+0x10], R4 ;  /* 0x000010044f007388 */ /* 0x0003e20000000c00 */
        /* <DEDUP_REMOVED lines=13> */
[----:B------:R-:W-:Y:S02]  /*6260*/  F2FP.TF32.F32.PACK_B R12, R12 ;  /* 0x0000000cff0c723e */ /* 0x000fe400024050ff */
[----:B------:R-:W-:Y:S01]  /*6270*/  F2FP.TF32.F32.PACK_B R13, R13 ;  /* 0x0000000dff0d723e */ /* 0x000fe200024050ff */
[----:B------:R1:W-:Y:S01]  /*6280*/  STS.128 [R78+0x20], R8 ;  /* 0x000020084e007388 */ /* 0x0003e20000000c00 */
[----:B------:R-:W-:Y:S02]  /*6290*/  F2FP.TF32.F32.PACK_B R14, R14 ;  /* 0x0000000eff0e723e */ /* 0x000fe400024050ff */
[----:B------:R-:W-:Y:S05]  /*62a0*/  F2FP.TF32.F32.PACK_B R15, R15 ;  /* 0x0000000fff0f723e */ /* 0x000fea00024050ff */
[----:B------:R1:W-:Y:S01]  /*62b0*/  STS.128 [R86+0x30], R12 ;  /* 0x0000300c56007388 */ /* 0x0003e20000000c00 */
[----:B------:R-:W-:Y:S01]  /*62c0*/  @!PT LDS RZ, [RZ] ;  /* 0x00000000fffff984 */ /* 0x000fe20000000800 */
[----:B------:R-:W-:Y:S01]  /*62d0*/  @!PT LDS RZ, [RZ] ;  /* 0x00000000fffff984 */ /* 0x000fe20000000800 */
[----:B------:R-:W-:Y:S01]  /*62e0*/  @!PT LDS RZ, [RZ] ;  /* 0x00000000fffff984 */ /* 0x000fe20000000800 */
[----:B------:R-:W-:Y:S01]  /*62f0*/  @!PT LDS RZ, [RZ] ;  /* 0x00000000fffff984 */ /* 0x000fe20000000800 */
[----:B------:R2:W-:Y:S07]  /*6300*/  MEMBAR.ALL.CTA ;  /* 0x0000000000007992 */ /* 0x0005ee0000008000 */
[----:B--2---:R-:W2:Y:S02]  /*6310*/  FENCE.VIEW.ASYNC.S ;  /* 0x00000000000073c6 */ /* 0x004ea40000000000 */
[----:B--2---:R-:W-:Y:S06]  /*6320*/  BAR.SYNC.DEFER_BLOCKING 0x1, 0x80 ;  /* 0x0042000000007b1d */ /* 0x004fec0000010000 */
[----:B------:R-:W-:Y:S05]  /*6330*/  @P0 BRA `(.L_x_103) ;  /* 0x0000000000280947 */ /* 0x000fea0003800000 */
[----:B------:R-:W-:Y:S02]  /*6340*/  UIADD3 UR4, UPT, UPT, UR48, 0x200, URZ ;  /* 0x0000020030047890 */ /* 0x000fe4000fffe0ff */
[----:B------:R-:W-:Y:S01]  /*6350*/  UIADD3 UR6, UP0, UPT, UR52, 0x680, URZ ;  /* 0x0000068034067890 */ /* 0x000fe2000ff1e0ff */
[----:B------:R-:W-:Y:S03]  /*6360*/  UMOV UR43, UR36 ;  /* 0x00000024002b7c82 */ /* 0x000fe60008000000 */
[----:B------:R-:W-:Y:S01]  /*6370*/  MOV R73, UR4 ;  /* 0x0000000400497c02 */ /* 0x000fe20008000f00 */
[----:B------:R-:W-:Y:S03]  /*6380*/  UIADD3.X UR7, UPT, UPT, URZ, UR53, URZ, UP0, !UPT ;  /* 0x00000035ff077290 */ /* 0x000fe600087fe4ff */
[----:B------:R-:W-:Y:S11]  /*6390*/  R2UR UR40, R73 ;  /* 0x00000000492872ca */ /* 0x000ff600000e0000 */
[----:B------:R-:W-:Y:S02]  /*63a0*/  @!UPT UIADD3 URZ, UPT, UPT, URZ, URZ, URZ ;  /* 0x000000fffffff290 */ /* 0x000fe4000fffe0ff */
[----:B------:R2:W-:Y:S01]  /*63b0*/  UTMASTG.3D [UR40], [UR6] ;  /* 0x00000028060073b5 */ /* 0x0005e20008010000 */
[----:B------:R0:W-:Y:S01]  /*63c0*/  UTMACMDFLUSH ;  /* 0x00000000000079b7 */ /* 0x0001e20000000000 */
[----:B--2---:R-:W-:Y:S04]  /*63d0*/  DEPBAR.LE SB0, 0x1 ;  /* 0x000080400000791a */ /* 0x004fe80000000000 */
.L_x_103:
[----:B------:R-:W-:Y:S05]  /*63e0*/  BSYNC.RECONVERGENT B0 ;  /* 0x0000000000007941 */ /* 0x000fea0003800200 */
.L_x_102:
[----:B------:R-:W-:Y:S01]  /*63f0*/  BAR.SYNC.DEFER_BLOCKING 0x1, 0x80 ;  /* 0x0042000000007b1d */ /* 0x000fe20000010000 */
[----:B------:R-:W-:Y:S01]  /*6400*/  ISETP.NE.AND P1, PT, R87, RZ, PT ;  /* 0x000000ff5700720c */ /* 0x000fe20003f25270 */
[----:B------:R-:W-:Y:S01]  /*6410*/  UISETP.NE.AND UP0, UPT, UR49, URZ, UPT ;  /* 0x000000ff3100728c */ /* 0x000fe2000bf05270 */
[----:B------:R-:W-:Y:S11]  /*6420*/  LEA R3, R43, UR48, 0x3 ;  /* 0x000000302b037c11 */ /* 0x000ff6000f8e18ff */
[----:B------:R-:W-:Y:S01]  /*6430*/  @P1 SHF.L.U32 R2, R77, 0x1f, RZ ;  /* 0x0000001f4d021819 */ /* 0x000fe200000006ff */
[----:B------:R-:W-:Y:S06]  /*6440*/  BRA.U !UP0, `(.L_x_104) ;  /* 0x0000000108247547 */ /* 0x000fec000b800000 */
[----:B-1----:R-:W-:Y:S01]  /*6450*/  IMAD.U32 R5, RZ, RZ, UR51 ;  /* 0x00000033ff057e24 */ /* 0x002fe2000f8e00ff */
[----:B------:R-:W-:Y:S01]  /*6460*/  MOV R0, UR37 ;  /* 0x0000002500007c02 */ /* 0x000fe20008000f00 */
[----:B------:R-:W-:Y:S03]  /*6470*/  UIADD3 UR51, UPT, UPT, UR51, 0x1, URZ ;  /* 0x0000000133337890 */ /* 0x000fe6000fffe0ff */
[----:B------:R-:W-:Y:S01]  /*6480*/  @P1 LEA R5, R5, UR48, 0x3 ;  /* 0x0000003005051c11 */ /* 0x000fe2000f8e18ff */
[----:B------:R-:W-:Y:S04]  /*6490*/  UISETP.NE.AND UP0, UPT, UR51, 0x4, UPT ;  /* 0x000000043300788c */ /* 0x000fe8000bf05270 */
[----:B------:R-:W-:Y:S01]  /*64a0*/  @P1 VIADD R5, R5, 0xa0 ;  /* 0x000000a005051836 */ /* 0x000fe20000000000 */
[----:B------:R-:W-:Y:S04]  /*64b0*/  USEL UR51, UR51, URZ, UP0 ;  /* 0x000000ff33337287 */ /* 0x000fe80008000000 */
[----:B------:R-:W-:Y:S04]  /*64c0*/  @P1 PRMT R0, R0, 0x654, R5 ;  /* 0x0000065400001816 */ /* 0x000fe80000000005 */
[----:B------:R2:W-:Y:S04]  /*64d0*/  @P1 SYNCS.ARRIVE.TRANS64.RED.A1T0 RZ, [R0+URZ], RZ ;  /* 0x000000ff00ff19a7 */ /* 0x0005e800081004ff */
.L_x_104:
[----:B------:R-:W4:Y:S01]  /*64e0*/  @P1 SYNCS.PHASECHK.TRANS64.TRYWAIT P0, [R3+URZ+0x80], R2 ;  /* 0x00008002030015a7 */ /* 0x000f2200080011ff */
[----:B------:R-:W-:Y:S01]  /*64f0*/  BSSY B1, `(.L_x_105) ;  /* 0x0000016000017945 */ /* 0x000fe20003800000 */
[----:B----4-:R-:W-:Y:S03]  /*6500*/  @P1 SEL R89, RZ, 0x1, !P0 ;  /* 0x00000001ff591807 */ /* 0x010fe60004000000 */
[----:B------:R-:W-:Y:S05]  /*6510*/  @!P1 BRA `(.L_x_106) ;  /* 0x00000000004c9947 */ /* 0x000fea0003800000 */
[----:B------:R-:W-:Y:S01]  /*6520*/  ISETP.NE.AND P0, PT, R89, RZ, PT ;  /* 0x000000ff5900720c */ /* 0x000fe20003f05270 */
[----:B------:R-:W-:Y:S01]  /*6530*/  BSSY B0, `(.L_x_107) ;  /* 0x000000b000007945 */ /* 0x000fe20003800000 */
[----:B------:R-:W-:Y:S11]  /*6540*/  ISETP.NE.AND P1, PT, R90, RZ, PT ;  /* 0x000000ff5a00720c */ /* 0x000ff60003f25270 */
[----:B------:R-:W-:Y:S02]  /*6550*/  @!UPT UIADD3 URZ, UPT, UPT, URZ, URZ, URZ ;  /* 0x000000fffffff290 */ /* 0x000fe4000fffe0ff */
[C---:B-1----:R-:W-:Y:S01]  /*6560*/  @P1 IMAD R6, R43.reuse, 0x2000, R80 ;  /* 0x000020002b061824 */ /* 0x042fe200078e0250 */
[C---:B------:R-:W-:Y:S01]  /*6570*/  @P1 LEA R4, R43.reuse, R78, 0xd ;  /* 0x0000004e2b041211 */ /* 0x040fe200078e68ff */
[C---:B------:R-:W-:Y:S02]  /*6580*/  @P1 IMAD R5, R43.reuse, 0x2000, R79 ;  /* 0x000020002b051824 */ /* 0x040fe400078e024f */
[----:B------:R-:W-:Y:S01]  /*6590*/  @P1 IMAD R2, R43, 0x2000, R86 ;  /* 0x000020002b021824 */ /* 0x000fe200078e0256 */
[----:B------:R-:W-:Y:S06]  /*65a0*/  @P0 BRA `(.L_x_108) ;  /* 0x00000000000c0947 */ /* 0x000fec0003800000 */
[----:B--2---:R-:W-:Y:S04]  /*65b0*/  SHF.L.U32 R0, R77, 0x1f, RZ ;  /* 0x0000001f4d007819 */ /* 0x004fe800000006ff */
[----:B------:R-:W1:Y:S02]  /*65c0*/  SYNCS.PHASECHK.TRANS64.TRYWAIT P0, [R3+URZ+0x80], R0 ;  /* 0x00008000030075a7 */ /* 0x000e6400080011ff */
[----:B-1----:R-:W-:Y:S05]  /*65d0*/  @!P0 BRA `(.L_x_109) ;  /* 0x0000002800848947 */ /* 0x002fea0003800000 */
.L_x_108:
[----:B------:R-:W-:Y:S05]  /*65e0*/  BSYNC B0 ;  /* 0x0000000000007941 */ /* 0x000fea0003800000 */
.L_x_107:
[----:B------:R-:W-:Y:S02]  /*65f0*/  ISETP.NE.AND P0, PT, R90, RZ, PT ;  /* 0x000000ff5a00720c */ /* 0x000fe40003f05270 */
[----:B------:R-:W-:Y:S11]  /*6600*/  IADD3 R43, PT, PT, R43, 0x1, RZ ;  /* 0x000000012b2b7810 */ /* 0x000ff60007ffe0ff */
[----:B------:R4:W1:Y:S04]  /*6610*/  @P0 LDS.128 R56, [R6] ;  /* 0x0000000006380984 */ /* 0x0008680000000c00 */
[----:B------:R4:W1:Y:S04]  /*6620*/  @P0 LDS.128 R52, [R5+0x10] ;  /* 0x0000100005340984 */ /* 0x0008680000000c00 */
[----:B------:R4:W1:Y:S04]  /*6630*/  @P0 LDS.128 R48, [R4+0x20] ;  /* 0x0000200004300984 */ /* 0x0008680000000c00 */
[----:B------:R4:W1:Y:S02]  /*6640*/  @P0 LDS.128 R44, [R2+0x30] ;  /* 0x00003000022c0984 */ /* 0x0008640000000c00 */
.L_x_106:
[----:B------:R-:W-:Y:S05]  /*6650*/  BSYNC B1 ;  /* 0x0000000000017941 */ /* 0x000fea0003800000 */
.L_x_105:
[----:B-1----:R-:W-:Y:S05]  /*6660*/  VIADD R3, R34, 0x10 ;  /* 0x0000001022037836 */ /* 0x002fea0000000000 */
[----:B------:R-:W-:Y:S04]  /*6670*/  SHF.R.U32.HI R3, RZ, 0x15, R3 ;  /* 0x00000015ff037819 */ /* 0x000fe80000011603 */
[----:B------:R-:W-:Y:S11]  /*6680*/  LOP3.LUT P0, RZ, R3, 0x3, R72, 0x48, !PT ;  /* 0x0000000303ff7812 */ /* 0x000ff60007804848 */
[----:B------:R-:W-:Y:S02]  /*6690*/  @!UPT UIADD3 URZ, UPT, UPT, URZ, URZ, URZ ;  /* 0x000000fffffff290 */ /* 0x000fe4000fffe0ff */
[----:B------:R-:W-:Y:S05]  /*66a0*/  @!P0 BRA `(.L_x_110) ;  /* 0x0000000000408947 */ /* 0x000fea0003800000 */
[----:B------:R-:W1:Y:S01]  /*66b0*/  LDCU.64 UR8, c[0x4][0x70] ;  /* 0x01000e00ff0877ac */ /* 0x000e620008000a00 */
[----:B------:R-:W-:Y:S01]  /*66c0*/  MOV R3, 0x0 ;  /* 0x0000000000037802 */ /* 0x000fe20000000f00 */
[----:B------:R-:W-:Y:S02]  /*66d0*/  HFMA2 R12, -RZ, RZ, 0, 5.9604644775390625e-08 ;  /* 0x00000001ff0c7431 */ /* 0x000fe400000001ff */
[----:B------:R-:W-:Y:S02]  /*66e0*/  IMAD.MOV.U32 R8, RZ, RZ, 0x192 ;  /* 0x00000192ff087424 */ /* 0x000fe400078e00ff */
[----:B------:R-:W-:Y:S01]  /*66f0*/  IMAD.MOV.U32 R13, RZ, RZ, RZ ;  /* 0x000000ffff0d7224 */ /* 0x000fe200078e00ff */
[----:B------:R-:W5:Y:S01]  /*6700*/  LDCU.64 UR6, c[0x4][0x78] ;  /* 0x01000f00ff0677ac */ /* 0x000f620008000a00 */
[----:B----4-:R-:W4:Y:S01]  /*6710*/  LDC.64 R2, c[0x4][R3] ;  /* 0x0100000003027b82 */ /* 0x010f220000000a00 */
[----:B------:R-:W2:Y:S01]  /*6720*/  LDCU.64 UR4, c[0x4][0x10] ;  /* 0x01000200ff0477ac */ /* 0x000ea20008000a00 */
[----:B-1----:R-:W-:Y:S01]  /*6730*/  MOV R5, UR9 ;  /* 0x0000000900057c02 */ /* 0x002fe20008000f00 */
[----:B------:R-:W-:Y:S01]  /*6740*/  IMAD.U32 R4, RZ, RZ, UR8 ;  /* 0x00000008ff047e24 */ /* 0x000fe2000f8e00ff */
[----:B-----5:R-:W-:Y:S01]  /*6750*/  MOV R7, UR7 ;  /* 0x0000000700077c02 */ /* 0x020fe20008000f00 */
[----:B------:R-:W-:Y:S01]  /*6760*/  IMAD.U32 R6, RZ, RZ, UR6 ;  /* 0x00000006ff067e24 */ /* 0x000fe2000f8e00ff */
[----:B--2---:R-:W-:Y:S01]  /*6770*/  MOV R11, UR5 ;  /* 0x00000005000b7c02 */ /* 0x004fe20008000f00 */
[----:B------:R-:W-:Y:S02]  /*6780*/  IMAD.U32 R10, RZ, RZ, UR4 ;  /* 0x00000004ff0a7e24 */ /* 0x000fe4000f8e00ff */
[----:B------:R-:W-:Y:S07]  /*6790*/  LEPC R20, `(.L_x_110) ;  /* 0x000000001014794e */ /* 0x000fee0000000000 */
[----:B---34-:R-:W-:Y:S05]  /*67a0*/  CALL.ABS.NOINC R2 ;  /* 0x0000000002007343 */ /* 0x018fea0003c00000 */
.L_x_110:
[----:B------:R-:W-:Y:S01]  /*67b0*/  LOP3.LUT R20, R56, 0xffffe000, RZ, 0xc0, !PT ;  /* 0xffffe00038147812 */ /* 0x000fe200078ec0ff */
[----:B------:R-:W-:Y:S05]  /*67c0*/  WARPSYNC.ALL ;  /* 0x0000000000007948 */ /* 0x000fea0003800000 */
[----:B------:R-:W-:Y:S01]  /*67d0*/  R2UR UR4, R34 ;  /* 0x00000000220472ca */ /* 0x000fe200000e0000 */
[----:B------:R-:W-:Y:S01]  /*67e0*/  IMAD.U32 R92, RZ, RZ, UR51 ;  /* 0x00000033ff5c7e24 */ /* 0x000fe2000f8e00ff */
[----:B------:R-:W-:Y:S01]  /*67f0*/  LOP3.LUT R21, R57, 0xffffe000, RZ, 0xc0, !PT ;  /* 0xffffe00039157812 */ /* 0x000fe200078ec0ff */
[----:B------:R-:W-:Y:S01]  /*6800*/  IMAD.U32 R91, RZ, RZ, UR37 ;  /* 0x00000025ff5b7e24 */ /* 0x000fe2000f8e00ff */
[----:B------:R-:W-:Y:S01]  /*6810*/  LOP3.LUT R40, R59, 0xffffe000, RZ, 0xc0, !PT ;  /* 0xffffe0003b287812 */ /* 0x000fe200078ec0ff */
[----:B------:R-:W-:Y:S01]  /*6820*/  BSSY.RECONVERGENT B0, `(.L_x_111) ;  /* 0x000005b000007945 */ /* 0x000fe20003800200 */
[----:B------:R-:W-:Y:S02]  /*6830*/  LOP3.LUT R41, R52, 0xffffe000, RZ, 0xc0, !PT ;  /* 0xffffe00034297812 */ /* 0x000fe400078ec0ff */
[----:B------:R-:W-:Y:S02]  /*6840*/  LOP3.LUT R42, R53, 0xffffe000, RZ, 0xc0, !PT ;  /* 0xffffe000352a7812 */ /* 0x000fe400078ec0ff */
[----:B------:R-:W-:Y:S02]  /*6850*/  ISETP.NE.AND P6, PT, R87, RZ, PT ;  /* 0x000000ff5700720c */ /* 0x000fe40003fc5270 */
[----:B------:R-:W-:Y:S01]  /*6860*/  ISETP.NE.AND P0, PT, R82, RZ, PT ;  /* 0x000000ff5200720c */ /* 0x000fe20003f05270 */
[----:B----4-:R-:W2:Y:S10]  /*6870*/  LDTM.x16 R4, tmem[UR4+0x10] ;  /* 0x00001004000479ee */ /* 0x010eb40008240000 */
[----:B------:R-:W-:Y:S02]  /*6880*/  @P6 LEA R92, R92, UR48, 0x3 ;  /* 0x000000305c5c6c11 */ /* 0x000fe4000f8e18ff */
[----:B------:R-:W-:Y:S03]  /*6890*/  @P6 SHF.L.U32 R93, R77, 0x1f, RZ ;  /* 0x0000001f4d5d6819 */ /* 0x000fe600000006ff */
[----:B------:R-:W-:Y:S05]  /*68a0*/  @P6 VIADD R92, R92, 0xa0 ;  /* 0x000000a05c5c6836 */ /* 0x000fea0000000000 */
[----:B------:R-:W-:Y:S02]  /*68b0*/  @P6 PRMT R91, R91, 0x654, R92 ;  /* 0x000006545b5b6816 */ /* 0x000fe4000000005c */
[----:B------:R-:W-:Y:S01]  /*68c0*/  LEA R92, R43, UR48, 0x3 ;  /* 0x000000302b5c7c11 */ /* 0x000fe2000f8e18ff */
[C---:B--2---:R-:W-:Y:S01]  /*68d0*/  FMUL R0, R32.reuse, R4 ;  /* 0x0000000420007220 */ /* 0x044fe20000400000 */
[C---:B------:R-:W-:Y:S01]  /*68e0*/  FMUL R2, R32.reuse, R5 ;  /* 0x0000000520027220 */ /* 0x040fe20000400000 */
[C---:B------:R-:W-:Y:S01]  /*68f0*/  FMUL R3, R32.reuse, R6 ;  /* 0x0000000620037220 */ /* 0x040fe20000400000 */
[----:B------:R-:W-:Y:S01]  /*6900*/  FMUL R7, R32, R7 ;  /* 0x0000000720077220 */ /* 0x000fe20000400000 */
[C---:B------:R-:W-:Y:S01]  /*6910*/  FFMA R36, R35.reuse, R20, R0 ;  /* 0x0000001423247223 */ /* 0x040fe20000000000 */
[----:B------:R-:W-:Y:S01]  /*6920*/  LOP3.LUT R20, R58, 0xffffe000, RZ, 0xc0, !PT ;  /* 0xffffe0003a147812 */ /* 0x000fe200078ec0ff */
[C---:B------:R-:W-:Y:S01]  /*6930*/  FFMA R37, R35.reuse, R21, R2 ;  /* 0x0000001523257223 */ /* 0x040fe20000000002 */
[----:B------:R-:W-:Y:S01]  /*6940*/  LOP3.LUT R21, R48, 0xffffe000, RZ, 0xc0, !PT ;  /* 0xffffe00030157812 */ /* 0x000fe200078ec0ff */
[----:B------:R-:W-:Y:S01]  /*6950*/  FMUL R4, R32, R8 ;  /* 0x0000000820047220 */ /* 0x000fe20000400000 */
[----:B------:R-:W-:Y:S01]  /*6960*/  F2FP.TF32.F32.PACK_B R36, R36 ;  /* 0x00000024ff24723e */ /* 0x000fe200024050ff */
[C---:B------:R-:W-:Y:S01]  /*6970*/  FFMA R38, R35.reuse, R20, R3 ;  /* 0x0000001423267223 */ /* 0x040fe20000000003 */
[----:B------:R-:W-:Y:S01]  /*6980*/  LOP3.LUT R20, R54, 0xffffe000, RZ, 0xc0, !PT ;  /* 0xffffe00036147812 */ /* 0x000fe200078ec0ff */
[----:B------:R-:W-:Y:S01]  /*6990*/  FFMA R39, R35, R40, R7 ;  /* 0x0000002823277223 */ /* 0x000fe20000000007 */
[----:B------:R-:W-:Y:S01]  /*69a0*/  LOP3.LUT R40, R55, 0xffffe000, RZ, 0xc0, !PT ;  /* 0xffffe00037287812 */ /* 0x000fe200078ec0ff */
[C---:B------:R-:W-:Y:S01]  /*69b0*/  FMUL R5, R32.reuse, R9 ;  /* 0x0000000920057220 */ /* 0x040fe20000400000 */
[C---:B------:R-:W-:Y:S01]  /*69c0*/  FMUL R6, R32.reuse, R10 ;  /* 0x0000000a20067220 */ /* 0x040fe20000400000 */
[C---:B------:R-:W-:Y:S01]  /*69d0*/  FMUL R11, R32.reuse, R11 ;  /* 0x0000000b200b7220 */ /* 0x040fe20000400000 */
[----:B------:R-:W-:Y:S01]  /*69e0*/  F2FP.TF32.F32.PACK_B R37, R37 ;  /* 0x00000025ff25723e */ /* 0x000fe200024050ff */
[C---:B------:R-:W-:Y:S01]  /*69f0*/  FFMA R4, R35.reuse, R41, R4 ;  /* 0x0000002923047223 */ /* 0x040fe20000000004 */
[----:B------:R-:W-:Y:S01]  /*6a00*/  F2FP.TF32.F32.PACK_B R38, R38 ;  /* 0x00000026ff26723e */ /* 0x000fe200024050ff */
[C---:B------:R-:W-:Y:S01]  /*6a10*/  FFMA R5, R35.reuse, R42, R5 ;  /* 0x0000002a23057223 */ /* 0x040fe20000000005 */
[----:B------:R-:W-:Y:S01]  /*6a20*/  F2FP.TF32.F32.PACK_B R39, R39 ;  /* 0x00000027ff27723e */ /* 0x000fe200024050ff */
[C---:B------:R-:W-:Y:S01]  /*6a30*/  FFMA R6, R35.reuse, R20, R6 ;  /* 0x0000001423067223 */ /* 0x040fe20000000006 */
[----:B------:R-:W-:Y:S01]  /*6a40*/  FFMA R7, R35, R40, R11 ;  /* 0x0000002823077223 */ /* 0x000fe2000000000b */
        /* <DEDUP_REMOVED lines=47> */
[----:B------:R-:W-:Y:S02]  /*6d40*/  UIADD3 UR8, UP0, UPT, UR52, 0x680, URZ ;  /* 0x0000068034087890 */ /* 0x000fe4000ff1e0ff */
[----:B------:R-:W-:Y:S02]  /*6d50*/  UIADD3 UR5, UPT, UPT, UR41, 0x10, URZ ;  /* 0x0000001029057890 */ /* 0x000fe4000fffe0ff */
[----:B------:R-:W-:Y:S02]  /*6d60*/  UIADD3 UR4, UPT, UPT, UR48, 0x2200, URZ ;  /* 0x0000220030047890 */ /* 0x000fe4000fffe0ff */
[----:B------:R-:W-:Y:S01]  /*6d70*/  UIADD3.X UR9, UPT, UPT, URZ, UR53, URZ, UP0, !UPT ;  /* 0x00000035ff097290 */ /* 0x000fe200087fe4ff */
[----:B------:R-:W-:Y:S01]  /*6d80*/  UMOV UR6, UR42 ;  /* 0x0000002a00067c82 */ /* 0x000fe20008000000 */
[----:B------:R-:W-:Y:S07]  /*6d90*/  UMOV UR7, UR36 ;  /* 0x0000002400077c82 */ /* 0x000fee0008000000 */
[----:B------:R2:W-:Y:S01]  /*6da0*/  UTMASTG.3D [UR4], [UR8] ;  /* 0x00000004080073b5 */ /* 0x0005e20008010000 */
[----:B------:R0:W-:Y:S01]  /*6db0*/  UTMACMDFLUSH ;  /* 0x00000000000079b7 */ /* 0x0001e20000000000 */
[----:B--2---:R-:W-:Y:S04]  /*6dc0*/  DEPBAR.LE SB0, 0x1 ;  /* 0x000080400000791a */ /* 0x004fe80000000000 */
.L_x_112:
[----:B------:R-:W-:Y:S05]  /*6dd0*/  BSYNC.RECONVERGENT B0 ;  /* 0x0000000000007941 */ /* 0x000fea0003800200 */
.L_x_111:
[----:B------:R-:W-:Y:S01]  /*6de0*/  BAR.SYNC.DEFER_BLOCKING 0x1, 0x80 ;  /* 0x0042000000007b1d */ /* 0x000fe20000010000 */
[----:B------:R-:W-:Y:S04]  /*6df0*/  UIADD3 UR40, UPT, UPT, UR51, 0x1, URZ ;  /* 0x0000000133287890 */ /* 0x000fe8000fffe0ff */
[----:B------:R-:W-:Y:S04]  /*6e00*/  UISETP.NE.AND UP0, UPT, UR40, 0x4, UPT ;  /* 0x000000042800788c */ /* 0x000fe8000bf05270 */
[----:B------:R-:W-:Y:S01]  /*6e10*/  USEL UR40, UR40, URZ, UP0 ;  /* 0x000000ff28287287 */ /* 0x000fe20008000000 */
[----:B------:R2:W-:Y:S01]  /*6e20*/  @P6 SYNCS.ARRIVE.TRANS64.RED.A1T0 RZ, [R91+URZ], RZ ;  /* 0x000000ff5bff69a7 */ /* 0x0005e200081004ff */
[----:B------:R-:W-:Y:S01]  /*6e30*/  BSSY B1, `(.L_x_113) ;  /* 0x0000017000017945 */ /* 0x000fe20003800000 */
[----:B------:R-:W4:Y:S02]  /*6e40*/  @P6 SYNCS.PHASECHK.TRANS64.TRYWAIT P0, [R92+URZ+0x80], R93 ;  /* 0x0000805d5c0065a7 */ /* 0x000f2400080011ff */
[----:B----4-:R-:W-:Y:S01]  /*6e50*/  @P6 SEL R89, RZ, 0x1, !P0 ;  /* 0x00000001ff596807 */ /* 0x010fe20004000000 */
[----:B--2---:R-:W-:Y:S06]  /*6e60*/  @!P6 BRA `(.L_x_114) ;  /* 0x00000000004ce947 */ /* 0x004fec0003800000 */
        /* <DEDUP_REMOVED lines=9> */
[----:B------:R-:W-:Y:S04]  /*6f00*/  SHF.L.U32 R5, R77, 0x1f, RZ ;  /* 0x0000001f4d057819 */ /* 0x000fe800000006ff */
[----:B------:R-:W1:Y:S02]  /*6f10*/  SYNCS.PHASECHK.TRANS64.TRYWAIT P0, [R92+URZ+0x80], R5 ;  /* 0x000080055c0075a7 */ /* 0x000e6400080011ff */
[----:B-1----:R-:W-:Y:S05]  /*6f20*/  @!P0 BRA `(.L_x_117) ;  /* 0x0000002000448947 */ /* 0x002fea0003800000 */
.L_x_116:
[----:B------:R-:W-:Y:S05]  /*6f30*/  BSYNC B0 ;  /* 0x0000000000007941 */ /* 0x000fea0003800000 */
.L_x_115:
[----:B------:R-:W-:Y:S02]  /*6f40*/  ISETP.NE.AND P0, PT, R90, RZ, PT ;  /* 0x000000ff5a00720c */ /* 0x000fe40003f05270 */
[----:B------:R-:W-:Y:S11]  /*6f50*/  IADD3 R43, PT, PT, R43, 0x1, RZ ;  /* 0x000000012b2b7810 */ /* 0x000ff60007ffe0ff */
[----:B------:R2:W4:Y:S04]  /*6f60*/  @P0 LDS.128 R56, [R4] ;  /* 0x0000000004380984 */ /* 0x0005280000000c00 */
[----:B------:R2:W1:Y:S04]  /*6f70*/  @P0 LDS.128 R52, [R3+0x10] ;  /* 0x0000100003340984 */ /* 0x0004680000000c00 */
[----:B------:R2:W1:Y:S04]  /*6f80*/  @P0 LDS.128 R48, [R2+0x20] ;  /* 0x0000200002300984 */ /* 0x0004680000000c00 */
[----:B------:R2:W1:Y:S02]  /*6f90*/  @P0 LDS.128 R44, [R0+0x30] ;  /* 0x00003000002c0984 */ /* 0x0004640000000c00 */
.L_x_114:
[----:B------:R-:W-:Y:S05]  /*6fa0*/  BSYNC B1 ;  /* 0x0000000000017941 */ /* 0x000fea0003800000 */
.L_x_113:
[----:B--2---:R-:W-:Y:S05]  /*6fb0*/  VIADD R3, R34, 0x20 ;  /* 0x0000002022037836 */ /* 0x004fea0000000000 */
[----:B------:R-:W-:Y:S04]  /*6fc0*/  SHF.R.U32.HI R3, RZ, 0x15, R3 ;  /* 0x00000015ff037819 */ /* 0x000fe80000011603 */
[----:B------:R-:W-:Y:S11]  /*6fd0*/  LOP3.LUT P0, RZ, R3, 0x3, R72, 0x48, !PT ;  /* 0x0000000303ff7812 */ /* 0x000ff60007804848 */
[----:B------:R-:W-:Y:S02]  /*6fe0*/  @!UPT UIADD3 URZ, UPT, UPT, URZ, URZ, URZ ;  /* 0x000000fffffff290 */ /* 0x000fe4000fffe0ff */
[----:B------:R-:W-:Y:S05]  /*6ff0*/  @!P0 BRA `(.L_x_118) ;  /* 0x0000000000408947 */ /* 0x000fea0003800000 */
[----:B------:R-:W2:Y:S01]  /*7000*/  LDCU.64 UR8, c[0x4][0x70] ;  /* 0x01000e00ff0877ac */ /* 0x000ea20008000a00 */
[----:B------:R-:W-:Y:S01]  /*7010*/  MOV R3, 0x0 ;  /* 0x0000000000037802 */ /* 0x000fe20000000f00 */
[----:B-1----:R-:W-:Y:S02]  /*7020*/  HFMA2 R12, -RZ, RZ, 0, 5.9604644775390625e-08 ;  /* 0x00000001ff0c7431 */ /* 0x002fe400000001ff */
[----:B------:R-:W-:Y:S02]  /*7030*/  IMAD.MOV.U32 R8, RZ, RZ, 0x192 ;  /* 0x00000192ff087424 */ /* 0x000fe400078e00ff */
[----:B------:R-:W-:Y:S01]  /*7040*/  IMAD.MOV.U32 R13, RZ, RZ, RZ ;  /* 0x000000ffff0d7224 */ /* 0x000fe200078e00ff */
[----:B------:R-:W1:Y:S01]  /*7050*/  LDCU.64 UR6, c[0x4][0x78] ;  /* 0x01000f00ff0677ac */ /* 0x000e620008000a00 */
[----:B------:R-:W3:Y:S01]  /*7060*/  LDC.64 R2, c[0x4][R3] ;  /* 0x0100000003027b82 */ /* 0x000ee20000000a00 */
[----:B------:R-:W5:Y:S01]  /*7070*/  LDCU.64 UR4, c[0x4][0x10] ;  /* 0x01000200ff0477ac */ /* 0x000f620008000a00 */
[----:B--2---:R-:W-:Y:S01]  /*7080*/  MOV R5, UR9 ;  /* 0x0000000900057c02 */ /* 0x004fe20008000f00 */
[----:B------:R-:W-:Y:S01]  /*7090*/  IMAD.U32 R4, RZ, RZ, UR8 ;  /* 0x00000008ff047e24 */ /* 0x000fe2000f8e00ff */
[----:B-1----:R-:W-:Y:S01]  /*70a0*/  MOV R7, UR7 ;  /* 0x0000000700077c02 */ /* 0x002fe20008000f00 */
[----:B------:R-:W-:Y:S01]  /*70b0*/  IMAD.U32 R6, RZ, RZ, UR6 ;  /* 0x00000006ff067e24 */ /* 0x000fe2000f8e00ff */
[----:B-----5:R-:W-:Y:S01]  /*70c0*/  MOV R11, UR5 ;  /* 0x00000005000b7c02 */ /* 0x020fe20008000f00 */
[----:B------:R-:W-:Y:S02]  /*70d0*/  IMAD.U32 R10, RZ, RZ, UR4 ;  /* 0x00000004ff0a7e24 */ /* 0x000fe4000f8e00ff */
[----:B------:R-:W-:Y:S07]  /*70e0*/  LEPC R20, `(.L_x_118) ;  /* 0x000000001014794e */ /* 0x000fee0000000000 */
[----:B---34-:R-:W-:Y:S05]  /*70f0*/  CALL.ABS.NOINC R2 ;  /* 0x0000000002007343 */ /* 0x018fea0003c00000 */
.L_x_118:
[----:B----4-:R-:W-:Y:S01]  /*7100*/  LOP3.LUT R20, R56, 0xffffe000, RZ, 0xc0, !PT ;  /* 0xffffe00038147812 */ /* 0x010fe200078ec0ff */
[----:B------:R-:W-:Y:S05]  /*7110*/  WARPSYNC.ALL ;  /* 0x0000000000007948 */ /* 0x000fea0003800000 */
[----:B------:R-:W-:Y:S01]  /*7120*/  R2UR UR4, R34 ;  /* 0x00000000220472ca */ /* 0x000fe200000e0000 */
[----:B-1----:R-:W-:Y:S01]  /*7130*/  IMAD.U32 R92, RZ, RZ, UR40 ;  /* 0x00000028ff5c7e24 */ /* 0x002fe2000f8e00ff */
        /* <DEDUP_REMOVED lines=8> */
[----:B------:R-:W1:Y:S10]  /*71c0*/  LDTM.x16 R4, tmem[UR4+0x20] ;  /* 0x00002004000479ee */ /* 0x000e740008240000 */
[----:B------:R-:W-:Y:S02]  /*71d0*/  @P6 LEA R92, R92, UR48, 0x3 ;  /* 0x000000305c5c6c11 */ /* 0x000fe4000f8e18ff */
[----:B------:R-:W-:Y:S03]  /*71e0*/  @P6 SHF.L.U32 R93, R77, 0x1f, RZ ;  /* 0x0000001f4d5d6819 */ /* 0x000fe600000006ff */
[----:B------:R-:W-:Y:S05]  /*71f0*/  @P6 VIADD R92, R92, 0xa0 ;  /* 0x000000a05c5c6836 */ /* 0x000fea0000000000 */
[----:B------:R-:W-:Y:S02]  /*7200*/  @P6 PRMT R91, R91, 0x654, R92 ;  /* 0x000006545b5b6816 */ /* 0x000fe4000000005c */
[----:B------:R-:W-:Y:S01]  /*7210*/  LEA R92, R43, UR48, 0x3 ;  /* 0x000000302b5c7c11 */ /* 0x000fe2000f8e18ff */
[C---:B-1----:R-:W-:Y:S01]  /*7220*/  FMUL R0, R32.reuse, R4 ;  /* 0x0000000420007220 */ /* 0x042fe20000400000 */
        /* <DEDUP_REMOVED lines=79> */
.L_x_120:
[----:B------:R-:W-:Y:S05]  /*7720*/  BSYNC.RECONVERGENT B0 ;  /* 0x0000000000007941 */ /* 0x000fea0003800200 */
.L_x_119:
        /* <DEDUP_REMOVED lines=13> */
[C---:B------:R-:W-:Y:S01]  /*7800*/  @P1 IMAD R3, R43.reuse, 0x2000, R80 ;  /* 0x000020002b031824 */ /* 0x040fe200078e0250 */
[C---:B------:R-:W-:Y:S01]  /*7810*/  @P1 LEA R0, R43.reuse, R78, 0xd ;  /* 0x0000004e2b001211 */ /* 0x040fe200078e68ff */
[C---:B------:R-:W-:Y:S02]  /*7820*/  @P1 IMAD R2, R43.reuse, 0x2000, R79 ;  /* 0x000020002b021824 */ /* 0x040fe400078e024f */
[----:B------:R-:W-:Y:S01]  /*7830*/  @P1 IMAD R43, R43, 0x2000, R86 ;  /* 0x000020002b2b1824 */ /* 0x000fe200078e0256 */
[----:B------:R-:W-:Y:S06]  /*7840*/  @P0 BRA `(.L_x_124) ;  /* 0x00000000000c0947 */ /* 0x000fec0003800000 */
[----:B-1----:R-:W-:Y:S04]  /*7850*/  SHF.L.U32 R5, R77, 0x1f, RZ ;  /* 0x0000001f4d057819 */ /* 0x002fe800000006ff */
[----:B------:R-:W1:Y:S02]  /*7860*/  SYNCS.PHASECHK.TRANS64.TRYWAIT P0, [R92+URZ+0x80], R5 ;  /* 0x000080055c0075a7 */ /* 0x000e6400080011ff */
[----:B-1----:R-:W-:Y:S05]  /*7870*/  @!P0 BRA `(.L_x_125) ;  /* 0x0000001800048947 */ /* 0x002fea0003800000 */
.L_x_124:
[----:B------:R-:W-:Y:S05]  /*7880*/  BSYNC B0 ;  /* 0x0000000000007941 */ /* 0x000fea0003800000 */
.L_x_123:
[----:B------:R-:W-:Y:S11]  /*7890*/  ISETP.NE.AND P0, PT, R90, RZ, PT ;  /* 0x000000ff5a00720c */ /* 0x000ff60003f05270 */
[----:B------:R-:W-:Y:S02]  /*78a0*/  @!UPT UIADD3 URZ, UPT, UPT, URZ, URZ, URZ ;  /* 0x000000fffffff290 */ /* 0x000fe4000fffe0ff */
[----:B------:R2:W4:Y:S04]  /*78b0*/  @P0 LDS.128 R56, [R3] ;  /* 0x0000000003380984 */ /* 0x0005280000000c00 */
[----:B------:R2:W1:Y:S04]  /*78c0*/  @P0 LDS.128 R52, [R2+0x10] ;  /* 0x0000100002340984 */ /* 0x0004680000000c00 */
[----:B------:R2:W1:Y:S04]  /*78d0*/  @P0 LDS.128 R48, [R0+0x20] ;  /* 0x0000200000300984 */ /* 0x0004680000000c00 */
[----:B------:R2:W1:Y:S02]  /*78e0*/  @P0 LDS.128 R44, [R43+0x30] ;  /* 0x000030002b2c0984 */ /* 0x0004640000000c00 */
.L_x_122:
[----:B------:R-:W-:Y:S05]  /*78f0*/  BSYNC B1 ;  /* 0x0000000000017941 */ /* 0x000fea0003800000 */
.L_x_121:
        /* <DEDUP_REMOVED lines=21> */
.L_x_126:
[----:B------:R-:W-:Y:S01]  /*7a50*/  ISETP.NE.AND P0, PT, R82, RZ, PT ;  /* 0x000000ff5200720c */ /* 0x000fe20003f05270 */
[----:B------:R-:W-:Y:S05]  /*7a60*/  WARPSYNC.ALL ;  /* 0x0000000000007948 */ /* 0x000fea0003800000 */
[----:B------:R-:W-:Y:S01]  /*7a70*/  R2UR UR4, R34 ;  /* 0x00000000220472ca */ /* 0x000fe200000e0000 */
[----:B------:R-:W-:Y:S01]  /*7a80*/  BSSY.RECONVERGENT B0, `(.L_x_127) ;  /* 0x000005c000007945 */ /* 0x000fe20003800200 */
[----:B------:R-:W-:Y:S02]  /*7a90*/  R2UR UR5, R88 ;  /* 0x00000000580572ca */ /* 0x000fe400000e0000 */
[----:B----4-:R-:W-:Y:S02]  /*7aa0*/  LOP3.LUT R0, R56, 0xffffe000, RZ, 0xc0, !PT ;  /* 0xffffe00038007812 */ /* 0x010fe400078ec0ff */
[----:B------:R-:W-:Y:S02]  /*7ab0*/  LOP3.LUT R2, R57, 0xffffe000, RZ, 0xc0, !PT ;  /* 0xffffe00039027812 */ /* 0x000fe400078ec0ff */
[----:B------:R-:W-:Y:S02]  /*7ac0*/  LOP3.LUT R3, R58, 0xffffe000, RZ, 0xc0, !PT ;  /* 0xffffe0003a037812 */ /* 0x000fe400078ec0ff */
[----:B------:R-:W-:Y:S02]  /*7ad0*/  LOP3.LUT R20, R59, 0xffffe000, RZ, 0xc0, !PT ;  /* 0xffffe0003b147812 */ /* 0x000fe400078ec0ff */
[----:B-1----:R-:W-:Y:S01]  /*7ae0*/  LOP3.LUT R21, R52, 0xffffe000, RZ, 0xc0, !PT ;  /* 0xffffe00034157812 */ /* 0x002fe200078ec0ff */
[----:B------:R-:W1:Y:S01]  /*7af0*/  LDTM.x16 R4, tmem[UR4+0x30] ;  /* 0x00003004000479ee */ /* 0x000e620008240000 */
[----:B------:R-:W-:Y:S01]  /*7b00*/  LOP3.LUT R36, R53, 0xffffe000, RZ, 0xc0, !PT ;  /* 0xffffe00035247812 */ /* 0x000fe200078ec0ff */
[----:B------:R-:W-:Y:S01]  /*7b10*/  UIADD3 UR5, UPT, UPT, UR5, 0x110, URZ ;  /* 0x0000011005057890 */ /* 0x000fe2000fffe0ff */
[----:B------:R-:W-:Y:S01]  /*7b20*/  LOP3.LUT R37, R54, 0xffffe000, RZ, 0xc0, !PT ;  /* 0xffffe00036257812 */ /* 0x000fe200078ec0ff */
[----:B------:R-:W-:Y:S01]  /*7b30*/  NOP ;  /* 0x0000000000007918 */ /* 0x000fe20000000000 */
[----:B------:R-:W-:Y:S01]  /*7b40*/  LOP3.LUT R38, R55, 0xffffe000, RZ, 0xc0, !PT ;  /* 0xffffe00037267812 */ /* 0x000fe200078ec0ff */
[----:B------:R-:W-:Y:S01]  /*7b50*/  UPRMT UR5, UR37, 0x654, UR5 ;  /* 0x0000065425057896 */ /* 0x000fe20008000005 */
[----:B------:R-:W-:Y:S02]  /*7b60*/  LOP3.LUT R39, R48, 0xffffe000, RZ, 0xc0, !PT ;  /* 0xffffe00030277812 */ /* 0x000fe400078ec0ff */
[----:B------:R-:W-:Y:S02]  /*7b70*/  LOP3.LUT R40, R49, 0xffffe000, RZ, 0xc0, !PT ;  /* 0xffffe00031287812 */ /* 0x000fe400078ec0ff */
[----:B------:R-:W-:Y:S02]  /*7b80*/  LOP3.LUT R41, R50, 0xffffe000, RZ, 0xc0, !PT ;  /* 0xffffe00032297812 */ /* 0x000fe400078ec0ff */
[----:B------:R-:W-:Y:S02]  /*7b90*/  LOP3.LUT R42, R51, 0xffffe000, RZ, 0xc0, !PT ;  /* 0xffffe000332a7812 */ /* 0x000fe400078ec0ff */
[----:B-1----:R-:W-:Y:S01]  /*7ba0*/  SYNCS.ARRIVE.TRANS64.RED.A1T0 RZ, [UR5], RZ ;  /* 0x000000ffffff79a7 */ /* 0x002fe20008100405 */
[----:B------:R-:W-:Y:S02]  /*7bb0*/  LOP3.LUT R43, R44, 0xffffe000, RZ, 0xc0, !PT ;  /* 0xffffe0002c2b7812 */ /* 0x000fe400078ec0ff */
[----:B------:R-:W-:Y:S02]  /*7bc0*/  LOP3.LUT R44, R45, 0xffffe000, RZ, 0xc0, !PT ;  /* 0xffffe0002d2c7812 */ /* 0x000fe400078ec0ff */
[----:B------:R-:W-:Y:S02]  /*7bd0*/  LOP3.LUT R45, R46, 0xffffe000, RZ, 0xc0, !PT ;  /* 0xffffe0002e2d7812 */ /* 0x000fe400078ec0ff */
[----:B------:R-:W-:Y:S01]  /*7be0*/  LOP3.LUT R46, R47, 0xffffe000, RZ, 0xc0, !PT ;  /* 0xffffe0002f2e7812 */ /* 0x000fe200078ec0ff */
[C---:B------:R-:W-:Y:S01]  /*7bf0*/  FMUL R4, R32.reuse, R4 ;  /* 0x0000000420047220 */ /* 0x040fe20000400000 */
[C---:B------:R-:W-:Y:S01]  /*7c00*/  FMUL R5, R32.reuse, R5 ;  /* 0x0000000520057220 */ /* 0x040fe20000400000 */
[C---:B------:R-:W-:Y:S01]  /*7c10*/  FMUL R6, R32.reuse, R6 ;  /* 0x0000000620067220 */ /* 0x040fe20000400000 */
[C---:B------:R-:W-:Y:S01]  /*7c20*/  FMUL R7, R32.reuse, R7 ;  /* 0x0000000720077220 */ /* 0x040fe20000400000 */
[C---:B------:R-:W-:Y:S01]  /*7c30*/  FFMA R4, R35.reuse, R0, R4 ;  /* 0x0000000023047223 */ /* 0x040fe20000000004 */
[C---:B------:R-:W-:Y:S01]  /*7c40*/  FFMA R5, R35.reuse, R2, R5 ;  /* 0x0000000223057223 */ /* 0x040fe20000000005 */
[C---:B------:R-:W-:Y:S01]  /*7c50*/  FFMA R6, R35.reuse, R3, R6 ;  /* 0x0000000323067223 */ /* 0x040fe20000000006 */
[C---:B------:R-:W-:Y:S01]  /*7c60*/  FFMA R7, R35.reuse, R20, R7 ;  /* 0x0000001423077223 */ /* 0x040fe20000000007 */
[C---:B------:R-:W-:Y:S01]  /*7c70*/  FMUL R8, R32.reuse, R8 ;  /* 0x0000000820087220 */ /* 0x040fe20000400000 */
        /* <DEDUP_REMOVED lines=9> */
[----:B------:R-:W-:Y:S01]  /*7d10*/  F2FP.TF32.F32.PACK_B R7, R7 ;  /* 0x00000007ff07723e */ /* 0x000fe200024050ff */
[C---:B------:R-:W-:Y:S01]  /*7d20*/  FFMA R11, R35.reuse, R38, R11 ;  /* 0x00000026230b7223 */ /* 0x040fe2000000000b */
[C---:B------:R-:W-:Y:S01]  /*7d30*/  FMUL R12, R32.reuse, R12 ;  /* 0x0000000c200c7220 */ /* 0x040fe20000400000 */
[----:B------:R-:W-:Y:S01]  /*7d40*/  F2FP.TF32.F32.PACK_B R8, R8 ;  /* 0x00000008ff08723e */ /* 0x000fe200024050ff */
[C---:B------:R-:W-:Y:S01]  /*7d50*/  FMUL R13, R32.reuse, R13 ;  /* 0x0000000d200d7220 */ /* 0x040fe20000400000 */
[----:B------:R1:W-:Y:S01]  /*7d60*/  STS.128 [R80+0x6000], R4 ;  /* 0x0060000450007388 */ /* 0x0003e20000000c00 */
        /* <DEDUP_REMOVED lines=8> */
[C---:B------:R-:W-:Y:S01]  /*7df0*/  FFMA R15, R35.reuse, R42, R15 ;  /* 0x0000002a230f7223 */ /* 0x040fe2000000000f */
[C---:B------:R-:W-:Y:S01]  /*7e00*/  FMUL R16, R32.reuse, R16 ;  /* 0x0000001020107220 */ /* 0x040fe20000400000 */
[----:B------:R-:W-:Y:S01]  /*7e10*/  F2FP.TF32.F32.PACK_B R12, R12 ;  /* 0x0000000cff0c723e */ /* 0x000fe200024050ff */
[----:B------:R1:W-:Y:S01]  /*7e20*/  STS.128 [R79+0x6010], R8 ;  /* 0x006010084f007388 */ /* 0x0003e20000000c00 */
[C---:B------:R-:W-:Y:S01]  /*7e30*/  FMUL R17, R32.reuse, R17 ;  /* 0x0000001120117220 */ /* 0x040fe20000400000 */
[C---:B------:R-:W-:Y:S01]  /*7e40*/  FMUL R18, R32.reuse, R18 ;  /* 0x0000001220127220 */ /* 0x040fe20000400000 */
[----:B------:R-:W-:Y:S01]  /*7e50*/  FMUL R19, R32, R19 ;  /* 0x0000001320137220 */ /* 0x000fe20000400000 */
[----:B------:R-:W-:Y:S01]  /*7e60*/  F2FP.TF32.F32.PACK_B R13, R13 ;  /* 0x0000000dff0d723e */ /* 0x000fe200024050ff */
[C---:B------:R-:W-:Y:S01]  /*7e70*/  FFMA R16, R35.reuse, R43, R16 ;  /* 0x0000002b23107223 */ /* 0x040fe20000000010 */
[----:B------:R-:W-:Y:S01]  /*7e80*/  F2FP.TF32.F32.PACK_B R14, R14 ;  /* 0x0000000eff0e723e */ /* 0x000fe200024050ff */
[C---:B------:R-:W-:Y:S01]  /*7e90*/  FFMA R17, R35.reuse, R44, R17 ;  /* 0x0000002c23117223 */ /* 0x040fe20000000011 */
[----:B------:R-:W-:Y:S01]  /*7ea0*/  F2FP.TF32.F32.PACK_B R15, R15 ;  /* 0x0000000fff0f723e */ /* 0x000fe200024050ff */
[C---:B------:R-:W-:Y:S01]  /*7eb0*/  FFMA R18, R35.reuse, R45, R18 ;  /* 0x0000002d23127223 */ /* 0x040fe20000000012 */
[----:B------:R-:W-:Y:S01]  /*7ec0*/  FFMA R19, R35, R46, R19 ;  /* 0x0000002e23137223 */ /* 0x000fe20000000013 */
[----:B------:R-:W-:Y:S02]  /*7ed0*/  F2FP.TF32.F32.PACK_B R16, R16 ;  /* 0x00000010ff10723e */ /* 0x000fe400024050ff */
[----:B------:R1:W-:Y:S01]  /*7ee0*/  STS.128 [R78+0x6020], R12 ;  /* 0x0060200c4e007388 */ /* 0x0003e20000000c00 */
[----:B------:R-:W-:Y:S02]  /*7ef0*/  F2FP.TF32.F32.PACK_B R17, R17 ;  /* 0x00000011ff11723e */ /* 0x000fe400024050ff */
        /* <DEDUP_REMOVED lines=20> */
.L_x_128:
[----:B------:R-:W-:Y:S05]  /*8040*/  BSYNC.RECONVERGENT B0 ;  /* 0x0000000000007941 */ /* 0x000fea0003800200 */
.L_x_127:
[----:B------:R-:W-:Y:S01]  /*8050*/  BAR.SYNC.DEFER_BLOCKING 0x1, 0x80 ;  /* 0x0042000000007b1d */ /* 0x000fe20000010000 */
[----:B------:R-:W-:Y:S01]  /*8060*/  UISETP.NE.AND UP0, UPT, UR49, -0x4, UPT ;  /* 0xfffffffc3100788c */ /* 0x000fe2000bf05270 */
[----:B------:R-:W-:Y:S08]  /*8070*/  IADD3 R0, PT, PT, R30, 0x1, RZ ;  /* 0x000000011e007810 */ /* 0x000ff00007ffe0ff */
[----:B------:R-:W-:Y:S05]  /*8080*/  BRA.U !UP0, `(.L_x_129) ;  /* 0x0000000108287547 */ /* 0x000fea000b800000 */
[----:B------:R-:W-:Y:S01]  /*8090*/  ISETP.NE.AND P0, PT, R87, RZ, PT ;  /* 0x000000ff5700720c */ /* 0x000fe20003f05270 */
[----:B------:R-:W-:Y:S01]  /*80a0*/  IMAD.U32 R3, RZ, RZ, UR51 ;  /* 0x00000033ff037e24 */ /* 0x000fe2000f8e00ff */
[----:B------:R-:W-:Y:S01]  /*80b0*/  UIADD3 UR51, UPT, UPT, UR51, 0x1, URZ ;  /* 0x0000000133337890 */ /* 0x000fe2000fffe0ff */
[----:B------:R-:W-:Y:S03]  /*80c0*/  IMAD.U32 R2, RZ, RZ, UR37 ;  /* 0x00000025ff027e24 */ /* 0x000fe6000f8e00ff */
[----:B------:R-:W-:Y:S04]  /*80d0*/  UISETP.NE.AND UP0, UPT, UR51, 0x4, UPT ;  /* 0x000000043300788c */ /* 0x000fe8000bf05270 */
[----:B------:R-:W-:Y:S03]  /*80e0*/  USEL UR51, UR51, URZ, UP0 ;  /* 0x000000ff33337287 */ /* 0x000fe60008000000 */
[----:B------:R-:W-:Y:S05]  /*80f0*/  @P0 LEA R3, R3, UR48, 0x3 ;  /* 0x0000003003030c11 */ /* 0x000fea000f8e18ff */
[----:B------:R-:W-:Y:S05]  /*8100*/  @P0 VIADD R3, R3, 0xa0 ;  /* 0x000000a003030836 */ /* 0x000fea0000000000 */
[----:B------:R-:W-:Y:S04]  /*8110*/  @P0 PRMT R2, R2, 0x654, R3 ;  /* 0x0000065402020816 */ /* 0x000fe80000000003 */
[----:B------:R2:W-:Y:S03]  /*8120*/  @P0 SYNCS.ARRIVE.TRANS64.RED.A1T0 RZ, [R2+URZ], RZ ;  /* 0x000000ff02ff09a7 */ /* 0x0005e600081004ff */
.L_x_129:
[----:B------:R-:W-:Y:S01]  /*8130*/  ISETP.NE.AND P2, PT, R83, RZ, PT ;  /* 0x000000ff5300720c */ /* 0x000fe20003f45270 */
[----:B------:R-:W-:Y:S01]  /*8140*/  UIADD3 UR49, UPT, UPT, UR49, 0x4, URZ ;  /* 0x0000000431317890 */ /* 0x000fe2000fffe0ff */
[----:B------:R-:W-:Y:S01]  /*8150*/  ISETP.NE.AND P0, PT, R85, 0x2, PT ;  /* 0x000000025500780c */ /* 0x000fe20003f05270 */
[----:B------:R-:W-:Y:S01]  /*8160*/  IMAD.IADD R20, R29, 0x1, R66 ;  /* 0x000000011d147824 */ /* 0x000fe200078e0242 */
[----:B------:R-:W-:Y:S01]  /*8170*/  ISETP.NE.AND P1, PT, R0, 0x4, PT ;  /* 0x000000040000780c */ /* 0x000fe20003f25270 */
[----:B------:R-:W-:Y:S01]  /*8180*/  IMAD.IADD R21, R31, 0x1, R68 ;  /* 0x000000011f157824 */ /* 0x000fe200078e0244 */
[----:B--2---:R-:W-:Y:S02]  /*8190*/  SEL R2, RZ, 0x1, P0 ;  /* 0x00000001ff027807 */ /* 0x004fe40000000000 */
[----:B------:R-:W-:Y:S02]  /*81a0*/  SEL R3, RZ, 0x1, P1 ;  /* 0x00000001ff037807 */ /* 0x000fe40000800000 */
[----:B------:R-:W-:Y:S02]  /*81b0*/  LOP3.LUT R75, R75, R2, RZ, 0x3c, !PT ;  /* 0x000000024b4b7212 */ /* 0x000fe400078e3cff */
[----:B------:R-:W-:Y:S02]  /*81c0*/  LOP3.LUT R76, R76, R3, RZ, 0x3c, !PT ;  /* 0x000000034c4c7212 */ /* 0x000fe400078e3cff */
[----:B------:R-:W-:Y:S02]  /*81d0*/  @P2 R2UR UR36, R74 ;  /* 0x000000004a2422ca */ /* 0x000fe400000e0000 */
[----:B------:R-:W-:Y:S02]  /*81e0*/  SEL R85, R85, RZ, P0 ;  /* 0x000000ff55557207 */ /* 0x000fe40000000000 */
[----:B------:R-:W-:Y:S01]  /*81f0*/  SEL R30, R0, RZ, P1 ;  /* 0x000000ff001e7207 */ /* 0x000fe20000800000 */
[----:B------:R-:W-:Y:S10]  /*8200*/  @P2 BRA `(.L_x_130) ;  /* 0xffffffcc00502947 */ /* 0x000ff4000383ffff */
[----:B------:R-:W-:-:S09]  /*8210*/  UISETP.NE.AND UP0, UPT, UR50, URZ, UPT ;  /* 0x000000ff3200728c */ /* 0x000fd2000bf05270 */
[----:B------:R-:W-:Y:S05]  /*8220*/  BRA.U !UP0, `(.L_x_131) ;  /* 0x0000000108487547 */ /* 0x000fea000b800000 */
[----:B------:R-:W2:Y:S02]  /*8230*/  LDCU.64 UR4, c[0x0][0x890] ;  /* 0x00011200ff0477ac */ /* 0x000ea40008000a00 */
[----:B--2---:R-:W-:-:S04]  /*8240*/  UISETP.NE.U32.AND UP0, UPT, UR4, URZ, UPT ;  /* 0x000000ff0400728c */ /* 0x004fc8000bf05070 */
[----:B------:R-:W-:-:S09]  /*8250*/  UISETP.NE.AND.EX UP0, UPT, UR5, URZ, UPT, UP0 ;  /* 0x000000ff0500728c */ /* 0x000fd2000bf05300 */
[----:B------:R-:W-:Y:S05]  /*8260*/  BRA.U UP0, `(.L_x_132) ;  /* 0x00000001000c7547 */ /* 0x000fea000b800000 */
[----:B------:R-:W-:-:S13]  /*8270*/  FSETP.NEU.AND P0, PT, R35, RZ, PT ;  /* 0x000000ff2300720b */ /* 0x000fda0003f0d000 */
[----:B------:R-:W-:Y:S05]  /*8280*/  @!P0 EXIT ;  /* 0x000000000000894d */ /* 0x000fea0003800000 */
[----:B------:R-:W-:Y:S05]  /*8290*/  BRA `(.L_x_131) ;  /* 0x00000000002c7947 */ /* 0x000fea0003800000 */
.L_x_132:
[----:B------:R-:W-:Y:S01]  /*82a0*/  ISETP.NE.AND P0, PT, R84, RZ, PT ;  /* 0x000000ff5400720c */ /* 0x000fe20003f05270 */
[----:B------:R-:W-:-:S12]  /*82b0*/  BSSY.RECONVERGENT B0, `(.L_x_131) ;  /* 0x0000009000007945 */ /* 0x000fd80003800200 */
[----:B------:R-:W-:Y:S05]  /*82c0*/  @P0 BRA `(.L_x_133) ;  /* 0x0000000000140947 */ /* 0x000fea0003800000 */
[----:B------:R-:W2:Y:S02]  /*82d0*/  LDCU.64 UR4, c[0x0][0x888] ;  /* 0x00011100ff0477ac */ /* 0x000ea40008000a00 */
[----:B--2---:R-:W-:-:S04]  /*82e0*/  ISETP.NE.U32.AND P0, PT, RZ, UR4, PT ;  /* 0x00000004ff007c0c */ /* 0x004fc8000bf05070 */
[----:B------:R-:W-:-:S13]  /*82f0*/  ISETP.NE.AND.EX P0, PT, RZ, UR5, PT, P0 ;  /* 0x00000005ff007c0c */ /* 0x000fda000bf05300 */
[----:B------:R-:W-:Y:S05]  /*8300*/  @!P0 EXIT ;  /* 0x000000000000894d */ /* 0x000fea0003800000 */
[----:B------:R-:W-:Y:S05]  /*8310*/  BRA `(.L_x_134) ;  /* 0x0000000000087947 */ /* 0x000fea0003800000 */
.L_x_133:
[----:B------:R-:W-:-:S13]  /*8320*/  FSETP.NEU.AND P0, PT, R35, RZ, PT ;  /* 0x000000ff2300720b */ /* 0x000fda0003f0d000 */
[----:B------:R-:W-:Y:S05]  /*8330*/  @!P0 EXIT ;  /* 0x000000000000894d */ /* 0x000fea0003800000 */
.L_x_134:
[----:B------:R-:W-:Y:S05]  /*8340*/  BSYNC.RECONVERGENT B0 ;  /* 0x0000000000007941 */ /* 0x000fea0003800200 */
.L_x_131:
[----:B------:R-:W-:Y:S01]  /*8350*/  ULEA UR4, UR51, UR48, 0x3 ;  /* 0x0000003033047291 */ /* 0x000fe2000f8e18ff */
[----:B------:R-:W-:-:S04]  /*8360*/  DEPBAR.LE SB0, 0x0 ;  /* 0x000080000000791a */ /* 0x000fc80000000000 */
[----:B------:R-:W-:-:S04]  /*8370*/  UIADD3 UR4, UPT, UPT, UR4, 0xa0, URZ ;  /* 0x000000a004047890 */ /* 0x000fc8000fffe0ff */
[----:B------:R-:W-:-:S09]  /*8380*/  UPRMT UR4, UR37, 0x654, UR4 ;  /* 0x0000065425047896 */ /* 0x000fd20008000004 */
[----:B------:R-:W-:Y:S01]  /*8390*/  SYNCS.ARRIVE.TRANS64.RED.A1T0 RZ, [UR4], RZ ;  /* 0x000000ffffff79a7 */ /* 0x000fe20008100404 */
[----:B------:R-:W-:Y:S05]  /*83a0*/  EXIT ;  /* 0x000000000000794d */ /* 0x000fea0003800000 */
.L_x_19:
[----:B--2---:R2:W1:Y:S02]  /*83b0*/  SYNCS.PHASECHK.TRANS64.TRYWAIT P0, [R3+URZ+0x140], R2 ;  /* 0x00014002030075a7 */ /* 0x00446400080011ff */
[----:B-1----:R-:W-:Y:S05]  /*83c0*/  @!P0 NANOSLEEP.SYNCS 0x989680 ;  /* 0x009896800000895d */ /* 0x002fea0003900000 */
[----:B------:R-:W1:Y:S02]  /*83d0*/  @!P0 SYNCS.PHASECHK.TRANS64 P0, [R3+URZ+0x140], R2 ;  /* 0x00014002030085a7 */ /* 0x000e6400080010ff */
[----:B-1----:R-:W-:Y:S05]  /*83e0*/  @!P0 BRA `(.L_x_19) ;  /* 0xfffffffc00f08947 */ /* 0x002fea000383ffff */
[----:B------:R-:W-:Y:S05]  /*83f0*/  BRA `(.L_x_135) ;  /* 0xffffff90009c7947 */ /* 0x000fea000383ffff */
.L_x_22:
[----:B-1----:R-:W-:-:S07]  /*8400*/  MOV R2, UR33 ;  /* 0x0000002100027c02 */ /* 0x002fce0008000f00 */
.L_x_136:
[----:B-1----:R1:W2:Y:S02]  /*8410*/  SYNCS.PHASECHK.TRANS64.TRYWAIT P0, [R2+URZ+0x40], R5 ;  /* 0x00004005020075a7 */ /* 0x0022a400080011ff */
[----:B--2---:R-:W-:Y:S05]  /*8420*/  @!P0 NANOSLEEP.SYNCS 0x989680 ;  /* 0x009896800000895d */ /* 0x004fea0003900000 */
[----:B------:R-:W2:Y:S02]  /*8430*/  @!P0 SYNCS.PHASECHK.TRANS64 P0, [R2+URZ+0x40], R5 ;  /* 0x00004005020085a7 */ /* 0x000ea400080010ff */
[----:B--2---:R-:W-:Y:S05]  /*8440*/  @!P0 BRA `(.L_x_136) ;  /* 0xfffffffc00f08947 */ /* 0x004fea000383ffff */
[----:B------:R-:W-:Y:S05]  /*8450*/  BRA `(.L_x_21) ;  /* 0xffffff9000ec7947 */ /* 0x000fea000383ffff */
.L_x_28:
[----:B-1----:R-:W-:-:S07]  /*8460*/  MOV R2, UR17 ;  /* 0x0000001100027c02 */ /* 0x002fce0008000f00 */
.L_x_137:
[----:B-1----:R1:W2:Y:S02]  /*8470*/  SYNCS.PHASECHK.TRANS64.TRYWAIT P0, [R2+URZ+0x40], R5 ;  /* 0x00004005020075a7 */ /* 0x0022a400080011ff */
[----:B--2---:R-:W-:Y:S05]  /*8480*/  @!P0 NANOSLEEP.SYNCS 0x989680 ;  /* 0x009896800000895d */ /* 0x004fea0003900000 */
[----:B------:R-:W2:Y:S02]  /*8490*/  @!P0 SYNCS.PHASECHK.TRANS64 P0, [R2+URZ+0x40], R5 ;  /* 0x00004005020085a7 */ /* 0x000ea400080010ff */
[----:B--2---:R-:W-:Y:S05]  /*84a0*/  @!P0 BRA `(.L_x_137) ;  /* 0xfffffffc00f08947 */ /* 0x004fea000383ffff */
[----:B------:R-:W-:Y:S05]  /*84b0*/  BRA `(.L_x_27) ;  /* 0xffffff9400947947 */ /* 0x000fea000383ffff */
.L_x_32:
[----:B-1----:R1:W2:Y:S02]  /*84c0*/  SYNCS.PHASECHK.TRANS64.TRYWAIT P0, [R2+URZ+0xd0], R3 ;  /* 0x0000d003020075a7 */ /* 0x0022a400080011ff */
[----:B--2---:R-:W-:Y:S05]  /*84d0*/  @!P0 NANOSLEEP.SYNCS 0x989680 ;  /* 0x009896800000895d */ /* 0x004fea0003900000 */
[----:B------:R-:W2:Y:S02]  /*84e0*/  @!P0 SYNCS.PHASECHK.TRANS64 P0, [R2+URZ+0xd0], R3 ;  /* 0x0000d003020085a7 */ /* 0x000ea400080010ff */
[----:B--2---:R-:W-:Y:S05]  /*84f0*/  @!P0 BRA `(.L_x_32) ;  /* 0xfffffffc00f08947 */ /* 0x004fea000383ffff */
[----:B------:R-:W-:Y:S05]  /*8500*/  BRA `(.L_x_138) ;  /* 0xffffff9800247947 */ /* 0x000fea000383ffff */
.L_x_36:
[----:B----4-:R-:W-:-:S07]  /*8510*/  MOV R0, UR5 ;  /* 0x0000000500007c02 */ /* 0x010fce0008000f00 */
.L_x_139:
[----:B-1----:R1:W2:Y:S02]  /*8520*/  SYNCS.PHASECHK.TRANS64.TRYWAIT P0, [R0+URZ], R3 ;  /* 0x00000003000075a7 */ /* 0x0022a400080011ff */
[----:B--2---:R-:W-:Y:S05]  /*8530*/  @!P0 NANOSLEEP.SYNCS 0x989680 ;  /* 0x009896800000895d */ /* 0x004fea0003900000 */
[----:B------:R-:W2:Y:S02]  /*8540*/  @!P0 SYNCS.PHASECHK.TRANS64 P0, [R0+URZ], R3 ;  /* 0x00000003000085a7 */ /* 0x000ea400080010ff */
[----:B--2---:R-:W-:Y:S05]  /*8550*/  @!P0 BRA `(.L_x_139) ;  /* 0xfffffffc00f08947 */ /* 0x004fea000383ffff */
[----:B------:R-:W-:Y:S05]  /*8560*/  BRA `(.L_x_140) ;  /* 0xffffff9c00947947 */ /* 0x000fea000383ffff */
.L_x_37:
[----:B----4-:R-:W-:-:S07]  /*8570*/  MOV R0, UR5 ;  /* 0x0000000500007c02 */ /* 0x010fce0008000f00 */
.L_x_141:
[----:B-1----:R1:W2:Y:S02]  /*8580*/  SYNCS.PHASECHK.TRANS64.TRYWAIT P0, [R0+URZ], R3 ;  /* 0x00000003000075a7 */ /* 0x0022a400080011ff */
[----:B--2---:R-:W-:Y:S05]  /*8590*/  @!P0 NANOSLEEP.SYNCS 0x989680 ;  /* 0x009896800000895d */ /* 0x004fea0003900000 */
[----:B------:R-:W2:Y:S02]  /*85a0*/  @!P0 SYNCS.PHASECHK.TRANS64 P0, [R0+URZ], R3 ;  /* 0x00000003000085a7 */ /* 0x000ea400080010ff */
[----:B--2---:R-:W-:Y:S05]  /*85b0*/  @!P0 BRA `(.L_x_141) ;  /* 0xfffffffc00f08947 */ /* 0x004fea000383ffff */
[----:B------:R-:W-:Y:S05]  /*85c0*/  BRA `(.L_x_142) ;  /* 0xffffff9c00a07947 */ /* 0x000fea000383ffff */
.L_x_38:
[----:B----4-:R-:W-:-:S07]  /*85d0*/  MOV R0, UR5 ;  /* 0x0000000500007c02 */ /* 0x010fce0008000f00 */
.L_x_143:
[----:B-1----:R1:W2:Y:S02]  /*85e0*/  SYNCS.PHASECHK.TRANS64.TRYWAIT P0, [R0+URZ], R3 ;  /* 0x00000003000075a7 */ /* 0x0022a400080011ff */
[----:B--2---:R-:W-:Y:S05]  /*85f0*/  @!P0 NANOSLEEP.SYNCS 0x989680 ;  /* 0x009896800000895d */ /* 0x004fea0003900000 */
[----:B------:R-:W2:Y:S02]  /*8600*/  @!P0 SYNCS.PHASECHK.TRANS64 P0, [R0+URZ], R3 ;  /* 0x00000003000085a7 */ /* 0x000ea400080010ff */
[----:B--2---:R-:W-:Y:S05]  /*8610*/  @!P0 BRA `(.L_x_143) ;  /* 0xfffffffc00f08947 */ /* 0x004fea000383ffff */
[----:B------:R-:W-:Y:S05]  /*8620*/  BRA `(.L_x_144) ;  /* 0xffffff9c00ac7947 */ /* 0x000fea000383ffff */
.L_x_39:
[----:B----4-:R-:W-:-:S07]  /*8630*/  MOV R0, UR5 ;  /* 0x0000000500007c02 */ /* 0x010fce0008000f00 */
.L_x_145:
[----:B-1----:R1:W2:Y:S02]  /*8640*/  SYNCS.PHASECHK.TRANS64.TRYWAIT P0, [R0+URZ], R3 ;  /* 0x00000003000075a7 */ /* 0x0022a400080011ff */
[----:B--2---:R-:W-:Y:S05]  /*8650*/  @!P0 NANOSLEEP.SYNCS 0x989680 ;  /* 0x009896800000895d */ /* 0x004fea0003900000 */
[----:B------:R-:W2:Y:S02]  /*8660*/  @!P0 SYNCS.PHASECHK.TRANS64 P0, [R0+URZ], R3 ;  /* 0x00000003000085a7 */ /* 0x000ea400080010ff */
[----:B--2---:R-:W-:Y:S05]  /*8670*/  @!P0 BRA `(.L_x_145) ;  /* 0xfffffffc00f08947 */ /* 0x004fea000383ffff */
[----:B------:R-:W-:Y:S05]  /*8680*/  BRA `(.L_x_146) ;  /* 0xffffff9c00b87947 */ /* 0x000fea000383ffff */
.L_x_40:
[----:B----4-:R-:W-:-:S07]  /*8690*/  MOV R0, UR5 ;  /* 0x0000000500007c02 */ /* 0x010fce0008000f00 */
.L_x_147:
[----:B-1----:R1:W2:Y:S02]  /*86a0*/  SYNCS.PHASECHK.TRANS64.TRYWAIT P0, [R0+URZ], R3 ;  /* 0x00000003000075a7 */ /* 0x0022a400080011ff */
[----:B--2---:R-:W-:Y:S05]  /*86b0*/  @!P0 NANOSLEEP.SYNCS 0x989680 ;  /* 0x009896800000895d */ /* 0x004fea0003900000 */
[----:B------:R-:W2:Y:S02]  /*86c0*/  @!P0 SYNCS.PHASECHK.TRANS64 P0, [R0+URZ], R3 ;  /* 0x00000003000085a7 */ /* 0x000ea400080010ff */
[----:B--2---:R-:W-:Y:S05]  /*86d0*/  @!P0 BRA `(.L_x_147) ;  /* 0xfffffffc00f08947 */ /* 0x004fea000383ffff */
[----:B------:R-:W-:Y:S05]  /*86e0*/  BRA `(.L_x_148) ;  /* 0xffffff9c00c47947 */ /* 0x000fea000383ffff */
.L_x_41:
[----:B----4-:R-:W-:-:S07]  /*86f0*/  MOV R0, UR5 ;  /* 0x0000000500007c02 */ /* 0x010fce0008000f00 */
.L_x_149:
[----:B-1----:R1:W2:Y:S02]  /*8700*/  SYNCS.PHASECHK.TRANS64.TRYWAIT P0, [R0+URZ], R3 ;  /* 0x00000003000075a7 */ /* 0x0022a400080011ff */
[----:B--2---:R-:W-:Y:S05]  /*8710*/  @!P0 NANOSLEEP.SYNCS 0x989680 ;  /* 0x009896800000895d */ /* 0x004fea0003900000 */
[----:B------:R-:W2:Y:S02]  /*8720*/  @!P0 SYNCS.PHASECHK.TRANS64 P0, [R0+URZ], R3 ;  /* 0x00000003000085a7 */ /* 0x000ea400080010ff */
[----:B--2---:R-:W-:Y:S05]  /*8730*/  @!P0 BRA `(.L_x_149) ;  /* 0xfffffffc00f08947 */ /* 0x004fea000383ffff */
[----:B------:R-:W-:Y:S05]  /*8740*/  BRA `(.L_x_150) ;  /* 0xffffff9c00d07947 */ /* 0x000fea000383ffff */
.L_x_42:
[----:B----4-:R-:W-:-:S07]  /*8750*/  MOV R0, UR5 ;  /* 0x0000000500007c02 */ /* 0x010fce0008000f00 */
.L_x_151:
[----:B-1----:R1:W2:Y:S02]  /*8760*/  SYNCS.PHASECHK.TRANS64.TRYWAIT P0, [R0+URZ], R3 ;  /* 0x00000003000075a7 */ /* 0x0022a400080011ff */
[----:B--2---:R-:W-:Y:S05]  /*8770*/  @!P0 NANOSLEEP.SYNCS 0x989680 ;  /* 0x009896800000895d */ /* 0x004fea0003900000 */
[----:B------:R-:W2:Y:S02]  /*8780*/  @!P0 SYNCS.PHASECHK.TRANS64 P0, [R0+URZ], R3 ;  /* 0x00000003000085a7 */ /* 0x000ea400080010ff */
[----:B--2---:R-:W-:Y:S05]  /*8790*/  @!P0 BRA `(.L_x_151) ;  /* 0xfffffffc00f08947 */ /* 0x004fea000383ffff */
[----:B------:R-:W-:Y:S05]  /*87a0*/  BRA `(.L_x_152) ;  /* 0xffffff9c00dc7947 */ /* 0x000fea000383ffff */
.L_x_45:
[----:B-1----:R1:W2:Y:S02]  /*87b0*/  SYNCS.PHASECHK.TRANS64.TRYWAIT P0, [R0+URZ+0x130], R5 ;  /* 0x00013005000075a7 */ /* 0x0022a400080011ff */
[----:B--2---:R-:W-:Y:S05]  /*87c0*/  @!P0 NANOSLEEP.SYNCS 0x989680 ;  /* 0x009896800000895d */ /* 0x004fea0003900000 */
[----:B------:R-:W2:Y:S02]  /*87d0*/  @!P0 SYNCS.PHASECHK.TRANS64 P0, [R0+URZ+0x130], R5 ;  /* 0x00013005000085a7 */ /* 0x000ea400080010ff */
[----:B--2---:R-:W-:Y:S05]  /*87e0*/  @!P0 BRA `(.L_x_45) ;  /* 0xfffffffc00f08947 */ /* 0x004fea000383ffff */
[----:B------:R-:W-:Y:S05]  /*87f0*/  BRA `(.L_x_153) ;  /* 0xffffffa000387947 */ /* 0x000fea000383ffff */
.L_x_46:
[----:B------:R-:W-:-:S07]  /*8800*/  MOV R0, UR5 ;  /* 0x0000000500007c02 */ /* 0x000fce0008000f00 */
.L_x_154:
[----:B-1----:R1:W2:Y:S02]  /*8810*/  SYNCS.PHASECHK.TRANS64.TRYWAIT P0, [R0+URZ+0xe0], R5 ;  /* 0x0000e005000075a7 */ /* 0x0022a400080011ff */
[----:B--2---:R-:W-:Y:S05]  /*8820*/  @!P0 NANOSLEEP.SYNCS 0x989680 ;  /* 0x009896800000895d */ /* 0x004fea0003900000 */
[----:B------:R-:W2:Y:S02]  /*8830*/  @!P0 SYNCS.PHASECHK.TRANS64 P0, [R0+URZ+0xe0], R5 ;  /* 0x0000e005000085a7 */ /* 0x000ea400080010ff */
[----:B--2---:R-:W-:Y:S05]  /*8840*/  @!P0 BRA `(.L_x_154) ;  /* 0xfffffffc00f08947 */ /* 0x004fea000383ffff */
[----:B------:R-:W-:Y:S05]  /*8850*/  BRA `(.L_x_155) ;  /* 0xffffffa000487947 */ /* 0x000fea000383ffff */
.L_x_47:
[----:B-1----:R1:W2:Y:S02]  /*8860*/  SYNCS.PHASECHK.TRANS64.TRYWAIT P1, [R0+URZ+0xd0], R5 ;  /* 0x0000d005000075a7 */ /* 0x0022a400080211ff */
[----:B--2---:R-:W-:Y:S05]  /*8870*/  @!P1 NANOSLEEP.SYNCS 0x989680 ;  /* 0x009896800000995d */ /* 0x004fea0003900000 */
[----:B------:R-:W2:Y:S02]  /*8880*/  @!P1 SYNCS.PHASECHK.TRANS64 P1, [R0+URZ+0xd0], R5 ;  /* 0x0000d005000095a7 */ /* 0x000ea400080210ff */
[----:B--2---:R-:W-:Y:S05]  /*8890*/  @!P1 BRA `(.L_x_47) ;  /* 0xfffffffc00f09947 */ /* 0x004fea000383ffff */
[----:B------:R-:W-:Y:S05]  /*88a0*/  BRA `(.L_x_156) ;  /* 0xffffffa000787947 */ /* 0x000fea000383ffff */
.L_x_50:
[----:B------:R-:W-:-:S07]  /*88b0*/  MOV R0, UR5 ;  /* 0x0000000500007c02 */ /* 0x000fce0008000f00 */
.L_x_157:
[----:B-1----:R1:W2:Y:S02]  /*88c0*/  SYNCS.PHASECHK.TRANS64.TRYWAIT P0, [R0+URZ+0xe0], R3 ;  /* 0x0000e003000075a7 */ /* 0x0022a400080011ff */
[----:B--2---:R-:W-:Y:S05]  /*88d0*/  @!P0 NANOSLEEP.SYNCS 0x989680 ;  /* 0x009896800000895d */ /* 0x004fea0003900000 */
[----:B------:R-:W2:Y:S02]  /*88e0*/  @!P0 SYNCS.PHASECHK.TRANS64 P0, [R0+URZ+0xe0], R3 ;  /* 0x0000e003000085a7 */ /* 0x000ea400080010ff */
[----:B--2---:R-:W-:Y:S05]  /*88f0*/  @!P0 BRA `(.L_x_157) ;  /* 0xfffffffc00f08947 */ /* 0x004fea000383ffff */
[----:B------:R-:W-:Y:S05]  /*8900*/  BRA `(.L_x_49) ;  /* 0xffffffa000cc7947 */ /* 0x000fea000383ffff */
.L_x_57:
[----:B-1----:R1:W2:Y:S02]  /*8910*/  SYNCS.PHASECHK.TRANS64.TRYWAIT P1, [R0+URZ+0xd0], R5 ;  /* 0x0000d005000075a7 */ /* 0x0022a400080211ff */
[----:B--2---:R-:W-:Y:S05]  /*8920*/  @!P1 NANOSLEEP.SYNCS 0x989680 ;  /* 0x009896800000995d */ /* 0x004fea0003900000 */
[----:B------:R-:W2:Y:S02]  /*8930*/  @!P1 SYNCS.PHASECHK.TRANS64 P1, [R0+URZ+0xd0], R5 ;  /* 0x0000d005000095a7 */ /* 0x000ea400080210ff */
[----:B--2---:R-:W-:Y:S05]  /*8940*/  @!P1 BRA `(.L_x_57) ;  /* 0xfffffffc00f09947 */ /* 0x004fea000383ffff */
[----:B------:R-:W-:Y:S05]  /*8950*/  BRA `(.L_x_158) ;  /* 0xffffffa8003c7947 */ /* 0x000fea000383ffff */
.L_x_58:
[----:B------:R-:W-:-:S07]  /*8960*/  MOV R3, UR7 ;  /* 0x0000000700037c02 */ /* 0x000fce0008000f00 */
.L_x_159:
[----:B-1----:R1:W2:Y:S02]  /*8970*/  SYNCS.PHASECHK.TRANS64.TRYWAIT P0, [R3+URZ+0x110], R0 ;  /* 0x00011000030075a7 */ /* 0x0022a400080011ff */
[----:B--2---:R-:W-:Y:S05]  /*8980*/  @!P0 NANOSLEEP.SYNCS 0x989680 ;  /* 0x009896800000895d */ /* 0x004fea0003900000 */
[----:B------:R-:W2:Y:S02]  /*8990*/  @!P0 SYNCS.PHASECHK.TRANS64 P0, [R3+URZ+0x110], R0 ;  /* 0x00011000030085a7 */ /* 0x000ea400080010ff */
[----:B--2---:R-:W-:Y:S05]  /*89a0*/  @!P0 BRA `(.L_x_159) ;  /* 0xfffffffc00f08947 */ /* 0x004fea000383ffff */
[----:B------:R-:W-:Y:S05]  /*89b0*/  BRA `(.L_x_160) ;  /* 0xffffffa800747947 */ /* 0x000fea000383ffff */
.L_x_61:
[----:B------:R-:W-:Y:S07]  /*89c0*/  MOV R0, UR6 ;  /* 0x0000000600007c02 */ /* 0x000fee0008000f00 */
.L_x_161:
[----:B-1----:R1:W2:Y:S02]  /*89d0*/  SYNCS.PHASECHK.TRANS64.TRYWAIT P0, [R0+URZ], R3 ;  /* 0x00000003000075a7 */ /* 0x0022a400080011ff */
[----:B--2---:R-:W-:Y:S05]  /*89e0*/  @!P0 NANOSLEEP.SYNCS 0x989680 ;  /* 0x009896800000895d */ /* 0x004fea0003900000 */
[----:B------:R-:W2:Y:S02]  /*89f0*/  @!P0 SYNCS.PHASECHK.TRANS64 P0, [R0+URZ], R3 ;  /* 0x00000003000085a7 */ /* 0x000ea400080010ff */
[----:B--2---:R-:W-:Y:S05]  /*8a00*/  @!P0 BRA `(.L_x_161) ;  /* 0xfffffffc00f08947 */ /* 0x004fea000383ffff */
[----:B------:R-:W-:Y:S05]  /*8a10*/  BRA `(.L_x_60) ;  /* 0xffffffa800907947 */ /* 0x000fea000383ffff */
.L_x_64:
[----:B------:R-:W-:-:S07]  /*8a20*/  MOV R0, UR6 ;  /* 0x0000000600007c02 */ /* 0x000fce0008000f00 */
.L_x_162:
[----:B--2---:R2:W4:Y:S02]  /*8a30*/  SYNCS.PHASECHK.TRANS64.TRYWAIT P0, [R0+URZ], R3 ;  /* 0x00000003000075a7 */ /* 0x00452400080011ff */
[----:B----4-:R-:W-:Y:S05]  /*8a40*/  @!P0 NANOSLEEP.SYNCS 0x989680 ;  /* 0x009896800000895d */ /* 0x010fea0003900000 */
[----:B------:R-:W4:Y:S02]  /*8a50*/  @!P0 SYNCS.PHASECHK.TRANS64 P0, [R0+URZ], R3 ;  /* 0x00000003000085a7 */ /* 0x000f2400080010ff */
[----:B----4-:R-:W-:Y:S05]  /*8a60*/  @!P0 BRA `(.L_x_162) ;  /* 0xfffffffc00f08947 */ /* 0x010fea000383ffff */
[----:B------:R-:W-:Y:S05]  /*8a70*/  BRA `(.L_x_163) ;  /* 0xffffffac006c7947 */ /* 0x000fea000383ffff */
.L_x_65:
[----:B------:R-:W-:-:S07]  /*8a80*/  MOV R0, UR6 ;  /* 0x0000000600007c02 */ /* 0x000fce0008000f00 */
.L_x_164:
[----:B-1----:R1:W2:Y:S02]  /*8a90*/  SYNCS.PHASECHK.TRANS64.TRYWAIT P0, [R0+URZ], R3 ;  /* 0x00000003000075a7 */ /* 0x0022a400080011ff */
[----:B--2---:R-:W-:Y:S05]  /*8aa0*/  @!P0 NANOSLEEP.SYNCS 0x989680 ;  /* 0x009896800000895d */ /* 0x004fea0003900000 */
[----:B------:R-:W2:Y:S02]  /*8ab0*/  @!P0 SYNCS.PHASECHK.TRANS64 P0, [R0+URZ], R3 ;  /* 0x00000003000085a7 */ /* 0x000ea400080010ff */
[----:B--2---:R-:W-:Y:S05]  /*8ac0*/  @!P0 BRA `(.L_x_164) ;  /* 0xfffffffc00f08947 */ /* 0x004fea000383ffff */
[----:B------:R-:W-:Y:S05]  /*8ad0*/  BRA `(.L_x_165) ;  /* 0xffffffac00787947 */ /* 0x000fea000383ffff */
.L_x_66:
[----:B------:R-:W-:-:S07]  /*8ae0*/  MOV R0, UR6 ;  /* 0x0000000600007c02 */ /* 0x000fce0008000f00 */
.L_x_166:
[----:B-1----:R1:W2:Y:S02]  /*8af0*/  SYNCS.PHASECHK.TRANS64.TRYWAIT P0, [R0+URZ], R3 ;  /* 0x00000003000075a7 */ /* 0x0022a400080011ff */
[----:B--2---:R-:W-:Y:S05]  /*8b00*/  @!P0 NANOSLEEP.SYNCS 0x989680 ;  /* 0x009896800000895d */ /* 0x004fea0003900000 */
[----:B------:R-:W2:Y:S02]  /*8b10*/  @!P0 SYNCS.PHASECHK.TRANS64 P0, [R0+URZ], R3 ;  /* 0x00000003000085a7 */ /* 0x000ea400080010ff */
[----:B--2---:R-:W-:Y:S05]  /*8b20*/  @!P0 BRA `(.L_x_166) ;  /* 0xfffffffc00f08947 */ /* 0x004fea000383ffff */
[----:B------:R-:W-:Y:S05]  /*8b30*/  BRA `(.L_x_167) ;  /* 0xffffffac00847947 */ /* 0x000fea000383ffff */
.L_x_67:
[----:B------:R-:W-:-:S07]  /*8b40*/  MOV R0, UR7 ;  /* 0x0000000700007c02 */ /* 0x000fce0008000f00 */
.L_x_168:
[----:B-1----:R1:W2:Y:S02]  /*8b50*/  SYNCS.PHASECHK.TRANS64.TRYWAIT P0, [R0+URZ], R3 ;  /* 0x00000003000075a7 */ /* 0x0022a400080011ff */
[----:B--2---:R-:W-:Y:S05]  /*8b60*/  @!P0 NANOSLEEP.SYNCS 0x989680 ;  /* 0x009896800000895d */ /* 0x004fea0003900000 */
[----:B------:R-:W2:Y:S02]  /*8b70*/  @!P0 SYNCS.PHASECHK.TRANS64 P0, [R0+URZ], R3 ;  /* 0x00000003000085a7 */ /* 0x000ea400080010ff */
[----:B--2---:R-:W-:Y:S05]  /*8b80*/  @!P0 BRA `(.L_x_168) ;  /* 0xfffffffc00f08947 */ /* 0x004fea000383ffff */
[----:B------:R-:W-:Y:S05]  /*8b90*/  BRA `(.L_x_169) ;  /* 0xffffffac00907947 */ /* 0x000fea000383ffff */
.L_x_72:
[----:B--2---:R2:W3:Y:S02]  /*8ba0*/  SYNCS.PHASECHK.TRANS64.TRYWAIT P0, [R0+URZ+0xd0], R3 ;  /* 0x0000d003000075a7 */ /* 0x0044e400080011ff */
[----:B---3--:R-:W-:Y:S05]  /*8bb0*/  @!P0 NANOSLEEP.SYNCS 0x989680 ;  /* 0x009896800000895d */ /* 0x008fea0003900000 */
[----:B------:R-:W3:Y:S02]  /*8bc0*/  @!P0 SYNCS.PHASECHK.TRANS64 P0, [R0+URZ+0xd0], R3 ;  /* 0x0000d003000085a7 */ /* 0x000ee400080010ff */
[----:B---3--:R-:W-:Y:S05]  /*8bd0*/  @!P0 BRA `(.L_x_72) ;  /* 0xfffffffc00f08947 */ /* 0x008fea000383ffff */
[----:B------:R-:W-:Y:S05]  /*8be0*/  BRA `(.L_x_170) ;  /* 0xffffffb0009c7947 */ /* 0x000fea000383ffff */
.L_x_75:
[----:B------:R-:W-:Y:S07]  /*8bf0*/  MOV R0, UR7 ;  /* 0x0000000700007c02 */ /* 0x000fee0008000f00 */
.L_x_171:
[----:B--2---:R2:W3:Y:S02]  /*8c00*/  SYNCS.PHASECHK.TRANS64.TRYWAIT P0, [R0+URZ+0xc8], R3 ;  /* 0x0000c803000075a7 */ /* 0x0044e400080011ff */
[----:B---3--:R-:W-:Y:S05]  /*8c10*/  @!P0 NANOSLEEP.SYNCS 0x989680 ;  /* 0x009896800000895d */ /* 0x008fea0003900000 */
[----:B------:R-:W3:Y:S02]  /*8c20*/  @!P0 SYNCS.PHASECHK.TRANS64 P0, [R0+URZ+0xc8], R3 ;  /* 0x0000c803000085a7 */ /* 0x000ee400080010ff */
[----:B---3--:R-:W-:Y:S05]  /*8c30*/  @!P0 BRA `(.L_x_171) ;  /* 0xfffffffc00f08947 */ /* 0x008fea000383ffff */
[----:B------:R-:W-:Y:S05]  /*8c40*/  BRA `(.L_x_74) ;  /* 0xffffffb4007c7947 */ /* 0x000fea000383ffff */
.L_x_78:
[----:B------:R-:W-:Y:S07]  /*8c50*/  MOV R3, UR7 ;  /* 0x0000000700037c02 */ /* 0x000fee0008000f00 */
.L_x_172:
[----:B-1----:R1:W2:Y:S02]  /*8c60*/  SYNCS.PHASECHK.TRANS64.TRYWAIT P0, [R3+URZ+0xa0], R12 ;  /* 0x0000a00c030075a7 */ /* 0x0022a400080011ff */
[----:B--2---:R-:W-:Y:S05]  /*8c70*/  @!P0 NANOSLEEP.SYNCS 0x989680 ;  /* 0x009896800000895d */ /* 0x004fea0003900000 */
[----:B------:R-:W2:Y:S02]  /*8c80*/  @!P0 SYNCS.PHASECHK.TRANS64 P0, [R3+URZ+0xa0], R12 ;  /* 0x0000a00c030085a7 */ /* 0x000ea400080010ff */
[----:B--2---:R-:W-:Y:S05]  /*8c90*/  @!P0 BRA `(.L_x_172) ;  /* 0xfffffffc00f08947 */ /* 0x004fea000383ffff */
[----:B------:R-:W-:Y:S05]  /*8ca0*/  BRA `(.L_x_173) ;  /* 0xffffffb400f47947 */ /* 0x000fea000383ffff */
.L_x_79:
[----:B-1----:R-:W-:Y:S07]  /*8cb0*/  MOV R3, UR7 ;  /* 0x0000000700037c02 */ /* 0x002fee0008000f00 */
.L_x_174:
[----:B-1----:R1:W2:Y:S02]  /*8cc0*/  SYNCS.PHASECHK.TRANS64.TRYWAIT P0, [R3+URZ+0xa8], R12 ;  /* 0x0000a80c030075a7 */ /* 0x0022a400080011ff */
[----:B--2---:R-:W-:Y:S05]  /*8cd0*/  @!P0 NANOSLEEP.SYNCS 0x989680 ;  /* 0x009896800000895d */ /* 0x004fea0003900000 */
[----:B------:R-:W2:Y:S02]  /*8ce0*/  @!P0 SYNCS.PHASECHK.TRANS64 P0, [R3+URZ+0xa8], R12 ;  /* 0x0000a80c030085a7 */ /* 0x000ea400080010ff */
[----:B--2---:R-:W-:Y:S05]  /*8cf0*/  @!P0 BRA `(.L_x_174) ;  /* 0xfffffffc00f08947 */ /* 0x004fea000383ffff */
[----:B------:R-:W-:Y:S05]  /*8d00*/  BRA `(.L_x_175) ;  /* 0xffffffb800307947 */ /* 0x000fea000383ffff */
.L_x_80:
[----:B-1----:R-:W-:Y:S07]  /*8d10*/  MOV R3, UR7 ;  /* 0x0000000700037c02 */ /* 0x002fee0008000f00 */
.L_x_176:
[----:B-1----:R1:W2:Y:S02]  /*8d20*/  SYNCS.PHASECHK.TRANS64.TRYWAIT P0, [R3+URZ+0xb0], R12 ;  /* 0x0000b00c030075a7 */ /* 0x0022a400080011ff */
[----:B--2---:R-:W-:Y:S05]  /*8d30*/  @!P0 NANOSLEEP.SYNCS 0x989680 ;  /* 0x009896800000895d */ /* 0x004fea0003900000 */
[----:B------:R-:W2:Y:S02]  /*8d40*/  @!P0 SYNCS.PHASECHK.TRANS64 P0, [R3+URZ+0xb0], R12 ;  /* 0x0000b00c030085a7 */ /* 0x000ea400080010ff */
[----:B--2---:R-:W-:Y:S05]  /*8d50*/  @!P0 BRA `(.L_x_176) ;  /* 0xfffffffc00f08947 */ /* 0x004fea000383ffff */
[----:B------:R-:W-:Y:S05]  /*8d60*/  BRA `(.L_x_177) ;  /* 0xffffffb800787947 */ /* 0x000fea000383ffff */
.L_x_81:
[----:B------:R-:W-:Y:S07]  /*8d70*/  MOV R3, UR7 ;  /* 0x0000000700037c02 */ /* 0x000fee0008000f00 */
.L_x_178:
[----:B-1----:R1:W2:Y:S02]  /*8d80*/  SYNCS.PHASECHK.TRANS64.TRYWAIT P0, [R3+URZ+0xb8], R12 ;  /* 0x0000b80c030075a7 */ /* 0x0022a400080011ff */
[----:B--2---:R-:W-:Y:S05]  /*8d90*/  @!P0 NANOSLEEP.SYNCS 0x989680 ;  /* 0x009896800000895d */ /* 0x004fea0003900000 */
[----:B------:R-:W2:Y:S02]  /*8da0*/  @!P0 SYNCS.PHASECHK.TRANS64 P0, [R3+URZ+0xb8], R12 ;  /* 0x0000b80c030085a7 */ /* 0x000ea400080010ff */
[----:B--2---:R-:W-:Y:S05]  /*8db0*/  @!P0 BRA `(.L_x_178) ;  /* 0xfffffffc00f08947 */ /* 0x004fea000383ffff */
[----:B------:R-:W-:Y:S05]  /*8dc0*/  BRA `(.L_x_179) ;  /* 0xffffffbc00007947 */ /* 0x000fea000383ffff */
.L_x_83:
[----:B------:R-:W-:-:S07]  /*8dd0*/  MOV R0, UR7 ;  /* 0x0000000700007c02 */ /* 0x000fce0008000f00 */
.L_x_180:
[----:B-1----:R1:W3:Y:S02]  /*8de0*/  SYNCS.PHASECHK.TRANS64.TRYWAIT P0, [R0+URZ+0xa0], R3 ;  /* 0x0000a003000075a7 */ /* 0x0022e400080011ff */
[----:B---3--:R-:W-:Y:S05]  /*8df0*/  @!P0 NANOSLEEP.SYNCS 0x989680 ;  /* 0x009896800000895d */ /* 0x008fea0003900000 */
[----:B------:R-:W3:Y:S02]  /*8e00*/  @!P0 SYNCS.PHASECHK.TRANS64 P0, [R0+URZ+0xa0], R3 ;  /* 0x0000a003000085a7 */ /* 0x000ee400080010ff */
[----:B---3--:R-:W-:Y:S05]  /*8e10*/  @!P0 BRA `(.L_x_180) ;  /* 0xfffffffc00f08947 */ /* 0x008fea000383ffff */
[----:B------:R-:W-:Y:S05]  /*8e20*/  BRA `(.L_x_181) ;  /* 0xffffffbc00707947 */ /* 0x000fea000383ffff */
.L_x_84:
[----:B-1----:R-:W-:-:S07]  /*8e30*/  MOV R0, UR7 ;  /* 0x0000000700007c02 */ /* 0x002fce0008000f00 */
.L_x_182:
[----:B-1----:R1:W3:Y:S02]  /*8e40*/  SYNCS.PHASECHK.TRANS64.TRYWAIT P0, [R0+URZ+0xa8], R3 ;  /* 0x0000a803000075a7 */ /* 0x0022e400080011ff */
[----:B---3--:R-:W-:Y:S05]  /*8e50*/  @!P0 NANOSLEEP.SYNCS 0x989680 ;  /* 0x009896800000895d */ /* 0x008fea0003900000 */
[----:B------:R-:W3:Y:S02]  /*8e60*/  @!P0 SYNCS.PHASECHK.TRANS64 P0, [R0+URZ+0xa8], R3 ;  /* 0x0000a803000085a7 */ /* 0x000ee400080010ff */
[----:B---3--:R-:W-:Y:S05]  /*8e70*/  @!P0 BRA `(.L_x_182) ;  /* 0xfffffffc00f08947 */ /* 0x008fea000383ffff */
[----:B------:R-:W-:Y:S05]  /*8e80*/  BRA `(.L_x_183) ;  /* 0xffffffbc00607947 */ /* 0x000fea000383ffff */
.L_x_85:
[----:B-1----:R-:W-:-:S07]  /*8e90*/  MOV R0, UR7 ;  /* 0x0000000700007c02 */ /* 0x002fce0008000f00 */
.L_x_184:
[----:B-1----:R1:W3:Y:S02]  /*8ea0*/  SYNCS.PHASECHK.TRANS64.TRYWAIT P0, [R0+URZ+0xb0], R3 ;  /* 0x0000b003000075a7 */ /* 0x0022e400080011ff */
[----:B---3--:R-:W-:Y:S05]  /*8eb0*/  @!P0 NANOSLEEP.SYNCS 0x989680 ;  /* 0x009896800000895d */ /* 0x008fea0003900000 */
[----:B------:R-:W3:Y:S02]  /*8ec0*/  @!P0 SYNCS.PHASECHK.TRANS64 P0, [R0+URZ+0xb0], R3 ;  /* 0x0000b003000085a7 */ /* 0x000ee400080010ff */
[----:B---3--:R-:W-:Y:S05]  /*8ed0*/  @!P0 BRA `(.L_x_184) ;  /* 0xfffffffc00f08947 */ /* 0x008fea000383ffff */
[----:B------:R-:W-:Y:S05]  /*8ee0*/  BRA `(.L_x_185) ;  /* 0xffffffbc00507947 */ /* 0x000fea000383ffff */
.L_x_87:
[----:B--2---:R2:W4:Y:S02]  /*8ef0*/  SYNCS.PHASECHK.TRANS64.TRYWAIT P0, [R0+URZ+0xd0], R3 ;  /* 0x0000d003000075a7 */ /* 0x00452400080011ff */
[----:B----4-:R-:W-:Y:S05]  /*8f00*/  @!P0 NANOSLEEP.SYNCS 0x989680 ;  /* 0x009896800000895d */ /* 0x010fea0003900000 */
[----:B------:R-:W4:Y:S02]  /*8f10*/  @!P0 SYNCS.PHASECHK.TRANS64 P0, [R0+URZ+0xd0], R3 ;  /* 0x0000d003000085a7 */ /* 0x000f2400080010ff */
[----:B----4-:R-:W-:Y:S05]  /*8f20*/  @!P0 BRA `(.L_x_87) ;  /* 0xfffffffc00f08947 */ /* 0x010fea000383ffff */
[----:B------:R-:W-:Y:S05]  /*8f30*/  BRA `(.L_x_186) ;  /* 0xffffffc000187947 */ /* 0x000fea000383ffff */
.L_x_98:
[----:B-1----:R-:W-:Y:S04]  /*8f40*/  MOV R0, UR48 ;  /* 0x0000003000007c02 */ /* 0x002fe80008000f00 */
[----:B------:R1:W3:Y:S03]  /*8f50*/  SYNCS.PHASECHK.TRANS64.TRYWAIT P1, [R0+URZ+0x80], R5 ;  /* 0x00008005000075a7 */ /* 0x0002e600080211ff */
[----:B---3--:R-:W-:Y:S05]  /*8f60*/  @!P1 NANOSLEEP.SYNCS 0x989680 ;  /* 0x009896800000995d */ /* 0x008fea0003900000 */
[----:B------:R-:W3:Y:S02]  /*8f70*/  @!P1 SYNCS.PHASECHK.TRANS64 P1, [R0+URZ+0x80], R5 ;  /* 0x00008005000095a7 */ /* 0x000ee400080210ff */
[----:B---3--:R-:W-:Y:S05]  /*8f80*/  @!P1 BRA `(.L_x_98) ;  /* 0xfffffffc00ec9947 */ /* 0x008fea000383ffff */
[----:B------:R-:W-:Y:S05]  /*8f90*/  BRA `(.L_x_97) ;  /* 0xffffffcc00247947 */ /* 0x000fea000383ffff */
.L_x_100:
[----:B-1----:R1:W4:Y:S02]  /*8fa0*/  SYNCS.PHASECHK.TRANS64.TRYWAIT P0, [R88+URZ+0xf0], R3 ;  /* 0x0000f003580075a7 */ /* 0x00232400080011ff */
[----:B----4-:R-:W-:Y:S05]  /*8fb0*/  @!P0 NANOSLEEP.SYNCS 0x989680 ;  /* 0x009896800000895d */ /* 0x010fea0003900000 */
[----:B------:R-:W4:Y:S02]  /*8fc0*/  @!P0 SYNCS.PHASECHK.TRANS64 P0, [R88+URZ+0xf0], R3 ;  /* 0x0000f003580085a7 */ /* 0x000f2400080010ff */
[----:B----4-:R-:W-:Y:S05]  /*8fd0*/  @!P0 BRA `(.L_x_100) ;  /* 0xfffffffc00f08947 */ /* 0x010fea000383ffff */
[----:B------:R-:W-:Y:S05]  /*8fe0*/  BRA `(.L_x_99) ;  /* 0xffffffcc004c7947 */ /* 0x000fea000383ffff */
.L_x_109:
[----:B-1----:R1:W2:Y:S02]  /*8ff0*/  SYNCS.PHASECHK.TRANS64.TRYWAIT P0, [R3+URZ+0x80], R0 ;  /* 0x00008000030075a7 */ /* 0x0022a400080011ff */
[----:B--2---:R-:W-:Y:S05]  /*9000*/  @!P0 NANOSLEEP.SYNCS 0x989680 ;  /* 0x009896800000895d */ /* 0x004fea0003900000 */
[----:B------:R-:W2:Y:S02]  /*9010*/  @!P0 SYNCS.PHASECHK.TRANS64 P0, [R3+URZ+0x80], R0 ;  /* 0x00008000030085a7 */ /* 0x000ea400080010ff */
[----:B--2---:R-:W-:Y:S05]  /*9020*/  @!P0 BRA `(.L_x_109) ;  /* 0xfffffffc00f08947 */ /* 0x004fea000383ffff */
[----:B------:R-:W-:Y:S05]  /*9030*/  BRA `(.L_x_108) ;  /* 0xffffffd400687947 */ /* 0x000fea000383ffff */
.L_x_117:
[----:B-1----:R1:W2:Y:S02]  /*9040*/  SYNCS.PHASECHK.TRANS64.TRYWAIT P0, [R92+URZ+0x80], R5 ;  /* 0x000080055c0075a7 */ /* 0x0022a400080011ff */
[----:B--2---:R-:W-:Y:S05]  /*9050*/  @!P0 NANOSLEEP.SYNCS 0x989680 ;  /* 0x009896800000895d */ /* 0x004fea0003900000 */
[----:B------:R-:W2:Y:S02]  /*9060*/  @!P0 SYNCS.PHASECHK.TRANS64 P0, [R92+URZ+0x80], R5 ;  /* 0x000080055c0085a7 */ /* 0x000ea400080010ff */
[----:B--2---:R-:W-:Y:S05]  /*9070*/  @!P0 BRA `(.L_x_117) ;  /* 0xfffffffc00f08947 */ /* 0x004fea000383ffff */
[----:B------:R-:W-:Y:S05]  /*9080*/  BRA `(.L_x_116) ;  /* 0xffffffdc00a87947 */ /* 0x000fea000383ffff */
.L_x_125:
[----:B-1----:R1:W2:Y:S02]  /*9090*/  SYNCS.PHASECHK.TRANS64.TRYWAIT P0, [R92+URZ+0x80], R5 ;  /* 0x000080055c0075a7 */ /* 0x0022a400080011ff */
[----:B--2---:R-:W-:Y:S05]  /*90a0*/  @!P0 NANOSLEEP.SYNCS 0x989680 ;  /* 0x009896800000895d */ /* 0x004fea0003900000 */
[----:B------:R-:W2:Y:S02]  /*90b0*/  @!P0 SYNCS.PHASECHK.TRANS64 P0, [R92+URZ+0x80], R5 ;  /* 0x000080055c0085a7 */ /* 0x000ea400080010ff */
[----:B--2---:R-:W-:Y:S05]  /*90c0*/  @!P0 BRA `(.L_x_125) ;  /* 0xfffffffc00f08947 */ /* 0x004fea000383ffff */
[----:B------:R-:W-:Y:S05]  /*90d0*/  BRA `(.L_x_124) ;  /* 0xffffffe400e87947 */ /* 0x000fea000383ffff */
        .weak           $__internal_0_$__cuda_sm10x_tcgen05_guardrail_trap_col_being_dealloced_not_returned_by_alloc
        .type           $__internal_0_$__cuda_sm10x_tcgen05_guardrail_trap_col_being_dealloced_not_returned_by_alloc,@function
        .size           $__internal_0_$__cuda_sm10x_tcgen05_guardrail_trap_col_being_dealloced_not_returned_by_alloc,($__internal_1_$__cuda_sm10x_tcgen05_guardrail_trap_phase_invalid_during_alloc - $__internal_0_$__cuda_sm10x_tcgen05_guardrail_trap_col_being_dealloced_not_returned_by_alloc)
$__internal_0_$__cuda_sm10x_tcgen05_guardrail_trap_col_being_dealloced_not_returned_by_alloc:
[----:B------:R-:W-:Y:S05]  /*90e0*/  BPT.TRAP 0x1 ;  /* 0x000000040000795c */ /* 0x000fea0000300000 */
[----:B------:R-:W-:-:S04]  /*90f0*/  HFMA2 R3, -RZ, RZ, 0, 0 ;  /* 0x00000000ff037431 */ /* 0x000fc800000001ff */
[----:B------:R-:W-:Y:S05]  /*9100*/  RET.REL.NODEC R2 `(_ZN7cutlass13device_kernelINS_4gemm6kernel13GemmUniversalIN4cute5tupleIJiiiiEEENS1_10collective13CollectiveMmaINS1_35MainloopSm100TmaUmmaWarpSpecializedILi8ELi2ELi4ENS5_IJNS4_1CILi1EEESB_SB_EEEEENS5_IJNSA_ILi128EEENSA_ILi64EEENSA_ILi32EEEEEENS_10tfloat32_tENS5_IJlSB_lEEESI_SJ_NS4_8TiledMMAINS4_8MMA_AtomIJNS4_17SM100_MMA_TF32_SSISI_SI_fLi128ELi64ELNS4_4UMMA5MajorE0ELSO_0ELNSN_7ScaleInE0ELSP_0EEEEEENS4_6LayoutISC_NS5_IJNSA_ILi0EEEST_ST_EEEEENS5_IJNS4_10UnderscoreESW_SW_EEEEENS4_13SM90_TMA_LOADENS4_14ComposedLayoutINS4_7SwizzleILi3ELi4ELi3EEENS4_18smem_ptr_flag_bitsILi32EEENSS_INS5_IJNSA_ILi8EEESG_EEENS5_IJSG_SB_EEEEEEEvNS4_8identityESZ_S19_vS1A_EENS_8epilogue10collective18CollectiveEpilogueINS1C_23Sm100TmaWarpSpecializedILi4ELi2ELi16ELb1ELb0EEEJSH_NS5_IJNSS_ISE_SB_EENSS_INSA_ILi16EEESB_EEEEESI_SJ_SI_SJ_NS1C_6fusion15FusionCallbacksIS1G_NS1L_17LinearCombinationISI_fSI_fLNS_15FloatRoundStyleE2EEESH_S1K_JEEENS4_5SM1004TMEM4LOAD26SM100_TMEM_LOAD_32dp32b16xESZ_NS10_INS11_ILi2ELi4ELi3EEES14_NSS_INS5_IJS15_S1I_EEENS5_IJS1I_SB_EEEEEEENS4_39AutoVectorizingCopyWithAssumedAlignmentILi128EEENS4_14SM90_TMA_STOREES1Z_S21_S21_EEEvvEEEEvNT_6ParamsE) ;  /* 0xffffff6c02bc7950 */ /* 0x000fea0003c3ffff */
        .weak           $__internal_1_$__cuda_sm10x_tcgen05_guardrail_trap_phase_invalid_during_alloc
        .type           $__internal_1_$__cuda_sm10x_tcgen05_guardrail_trap_phase_invalid_during_alloc,@function
        .size           $__internal_1_$__cuda_sm10x_tcgen05_guardrail_trap_phase_invalid_during_alloc,($__internal_2_$__cuda_sm10x_tcgen05_guardrail_trap_unallocated_columns_being_dealloced - $__internal_1_$__cuda_sm10x_tcgen05_guardrail_trap_phase_invalid_during_alloc)
$__internal_1_$__cuda_sm10x_tcgen05_guardrail_trap_phase_invalid_during_alloc:
[----:B------:R-:W-:Y:S05]  /*9110*/  BPT.TRAP 0x1 ;  /* 0x000000040000795c */ /* 0x000fea0000300000 */
[----:B------:R-:W-:-:S04]  /*9120*/  MOV R3, 0x0 ;  /* 0x0000000000037802 */ /* 0x000fc80000000f00 */
[----:B------:R-:W-:Y:S05]  /*9130*/  RET.REL.NODEC R2 `(_ZN7cutlass13device_kernelINS_4gemm6kernel13GemmUniversalIN4cute5tupleIJiiiiEEENS1_10collective13CollectiveMmaINS1_35MainloopSm100TmaUmmaWarpSpecializedILi8ELi2ELi4ENS5_IJNS4_1CILi1EEESB_SB_EEEEENS5_IJNSA_ILi128EEENSA_ILi64EEENSA_ILi32EEEEEENS_10tfloat32_tENS5_IJlSB_lEEESI_SJ_NS4_8TiledMMAINS4_8MMA_AtomIJNS4_17SM100_MMA_TF32_SSISI_SI_fLi128ELi64ELNS4_4UMMA5MajorE0ELSO_0ELNSN_7ScaleInE0ELSP_0EEEEEENS4_6LayoutISC_NS5_IJNSA_ILi0EEEST_ST_EEEEENS5_IJNS4_10UnderscoreESW_SW_EEEEENS4_13SM90_TMA_LOADENS4_14ComposedLayoutINS4_7SwizzleILi3ELi4ELi3EEENS4_18smem_ptr_flag_bitsILi32EEENSS_INS5_IJNSA_ILi8EEESG_EEENS5_IJSG_SB_EEEEEEEvNS4_8identityESZ_S19_vS1A_EENS_8epilogue10collective18CollectiveEpilogueINS1C_23Sm100TmaWarpSpecializedILi4ELi2ELi16ELb1ELb0EEEJSH_NS5_IJNSS_ISE_SB_EENSS_INSA_ILi16EEESB_EEEEESI_SJ_SI_SJ_NS1C_6fusion15FusionCallbacksIS1G_NS1L_17LinearCombinationISI_fSI_fLNS_15FloatRoundStyleE2EEESH_S1K_JEEENS4_5SM1004TMEM4LOAD26SM100_TMEM_LOAD_32dp32b16xESZ_NS10_INS11_ILi2ELi4ELi3EEES14_NSS_INS5_IJS15_S1I_EEENS5_IJS1I_SB_EEEEEEENS4_39AutoVectorizingCopyWithAssumedAlignmentILi128EEENS4_14SM90_TMA_STOREES1Z_S21_S21_EEEvvEEEEvNT_6ParamsE) ;  /* 0xffffff6c02b07950 */ /* 0x000fea0003c3ffff */
        .weak           $__internal_2_$__cuda_sm10x_tcgen05_guardrail_trap_unallocated_columns_being_dealloced
        .type           $__internal_2_$__cuda_sm10x_tcgen05_guardrail_trap_unallocated_columns_being_dealloced,@function
        .size           $__internal_2_$__cuda_sm10x_tcgen05_guardrail_trap_unallocated_columns_being_dealloced,(.L_x_188 - $__internal_2_$__cuda_sm10x_tcgen05_guardrail_trap_unallocated_columns_being_dealloced)
$__internal_2_$__cuda_sm10x_tcgen05_guardrail_trap_unallocated_columns_being_dealloced:
[----:B------:R-:W-:Y:S05]  /*9140*/  BPT.TRAP 0x1 ;  /* 0x000000040000795c */ /* 0x000fea0000300000 */
[----:B------:R-:W-:-:S04]  /*9150*/  HFMA2 R3, -RZ, RZ, 0, 0 ;  /* 0x00000000ff037431 */ /* 0x000fc800000001ff */
[----:B------:R-:W-:Y:S05]  /*9160*/  RET.REL.NODEC R2 `(_ZN7cutlass13device_kernelINS_4gemm6kernel13GemmUniversalIN4cute5tupleIJiiiiEEENS1_10collective13CollectiveMmaINS1_35MainloopSm100TmaUmmaWarpSpecializedILi8ELi2ELi4ENS5_IJNS4_1CILi1EEESB_SB_EEEEENS5_IJNSA_ILi128EEENSA_ILi64EEENSA_ILi32EEEEEENS_10tfloat32_tENS5_IJlSB_lEEESI_SJ_NS4_8TiledMMAINS4_8MMA_AtomIJNS4_17SM100_MMA_TF32_SSISI_SI_fLi128ELi64ELNS4_4UMMA5MajorE0ELSO_0ELNSN_7ScaleInE0ELSP_0EEEEEENS4_6LayoutISC_NS5_IJNSA_ILi0EEEST_ST_EEEEENS5_IJNS4_10UnderscoreESW_SW_EEEEENS4_13SM90_TMA_LOADENS4_14ComposedLayoutINS4_7SwizzleILi3ELi4ELi3EEENS4_18smem_ptr_flag_bitsILi32EEENSS_INS5_IJNSA_ILi8EEESG_EEENS5_IJSG_SB_EEEEEEEvNS4_8identityESZ_S19_vS1A_EENS_8epilogue10collective18CollectiveEpilogueINS1C_23Sm100TmaWarpSpecializedILi4ELi2ELi16ELb1ELb0EEEJSH_NS5_IJNSS_ISE_SB_EENSS_INSA_ILi16EEESB_EEEEESI_SJ_SI_SJ_NS1C_6fusion15FusionCallbacksIS1G_NS1L_17LinearCombinationISI_fSI_fLNS_15FloatRoundStyleE2EEESH_S1K_JEEENS4_5SM1004TMEM4LOAD26SM100_TMEM_LOAD_32dp32b16xESZ_NS10_INS11_ILi2ELi4ELi3EEES14_NSS_INS5_IJS15_S1I_EEENS5_IJS1I_SB_EEEEEEENS4_39AutoVectorizingCopyWithAssumedAlignmentILi128EEENS4_14SM90_TMA_STOREES1Z_S21_S21_EEEvvEEEEvNT_6ParamsE) ;  /* 0xffffff6c02a47950 */ /* 0x000fea0003c3ffff */
.L_x_187:
[----:B------:R-:W-:-:S00]  /*9170*/  BRA `(.L_x_187) ;  /* 0xfffffffc00fc7947 */ /* 0x000fc0000383ffff */
[----:B------:R-:W-:-:S00]  /*9180*/  NOP ;  /* 0x0000000000007918 */ /* 0x000fc00000000000 */
[----:B------:R-:W-:-:S00]  /*9190*/  NOP ;  /* 0x0000000000007918 */ /* 0x000fc00000000000 */
[----:B------:R-:W-:-:S00]  /*91a0*/  NOP ;  /* 0x0000000000007918 */ /* 0x000fc00000000000 */
[----:B------:R-:W-:-:S00]  /*91b0*/  NOP ;  /* 0x0000000000007918 */ /* 0x000fc00000000000 */
[----:B------:R-:W-:-:S00]  /*91c0*/  NOP ;  /* 0x0000000000007918 */ /* 0x000fc00000000000 */
[----:B------:R-:W-:-:S00]  /*91d0*/  NOP ;  /* 0x0000000000007918 */ /* 0x000fc00000000000 */
[----:B------:R-:W-:-:S00]  /*91e0*/  NOP ;  /* 0x0000000000007918 */ /* 0x000fc00000000000 */
[----:B------:R-:W-:-:S00]  /*91f0*/  NOP ;  /* 0x0000000000007918 */ /* 0x000fc00000000000 */
.L_x_188:


//--------------------- .nv.global.init           --------------------------
	.section	.nv.global.init,"aw",@progbits
.nv.global.init:
	.type		$str$27,@object
	.size		$str$27,($str$28 - $str$27)
$str$27:
        /*0000*/ 	.byte	0x28, 0x61, 0x64, 0x64, 0x72, 0x65, 0x73, 0x73, 0x20, 0x26, 0x20, 0x6d, 0x61, 0x73, 0x6b, 0x29
        /*0010*/ 	.byte	0x20, 0x3d, 0x3d, 0x20, 0x30, 0x00
	.type		$str$28,@object
	.size		$str$28,($str$26 - $str$28)
$str$28:
        /*0016*/ 	.byte	0x2f, 0x74, 0x6d, 0x70, 0x2f, 0x63, 0x75, 0x74, 0x6c, 0x61, 0x73, 0x73, 0x5f, 0x73, 0x77, 0x65
        /*0026*/ 	.byte	0x65, 0x70, 0x5f, 0x73, 0x72, 0x63, 0x2f, 0x69, 0x6e, 0x63, 0x6c, 0x75, 0x64, 0x65, 0x2f, 0x63
        /*0036*/ 	.byte	0x75, 0x74, 0x65, 0x2f, 0x70, 0x6f, 0x69, 0x6e, 0x74, 0x65, 0x72, 0x5f, 0x66, 0x6c, 0x61, 0x67
        /*0046*/ 	.byte	0x67, 0x65, 0x64, 0x2e, 0x68, 0x70, 0x70, 0x00
	.type		$str$26,@object
	.size		$str$26,($str$25 - $str$26)
$str$26:
        /*004e*/ 	.byte	0x2f, 0x74, 0x6d, 0x70, 0x2f, 0x63, 0x75, 0x74, 0x6c, 0x61, 0x73, 0x73, 0x5f, 0x73, 0x77, 0x65
        /*005e*/ 	.byte	0x65, 0x70, 0x5f, 0x73, 0x72, 0x63, 0x2f, 0x69, 0x6e, 0x63, 0x6c, 0x75, 0x64, 0x65, 0x2f, 0x63
        /*006e*/ 	.byte	0x75, 0x74, 0x65, 0x2f, 0x61, 0x74, 0x6f, 0x6d, 0x2f, 0x63, 0x6f, 0x70, 0x79, 0x5f, 0x74, 0x72
        /*007e*/ 	.byte	0x61, 0x69, 0x74, 0x73, 0x5f, 0x73, 0x6d, 0x31, 0x30, 0x30, 0x2e, 0x68, 0x70, 0x70, 0x00
	.type		$str$25,@object
	.size		$str$25,(__unnamed_1 - $str$25)
$str$25:
        /*008d*/ 	.byte	0x28, 0x28, 0x75, 0x69, 0x6e, 0x74, 0x33, 0x32, 0x5f, 0x74, 0x28, 0x74, 0x68, 0x72, 0x65, 0x61
        /*009d*/ 	.byte	0x64, 0x49, 0x64, 0x78, 0x2e, 0x78, 0x29, 0x20, 0x2f, 0x20, 0x33, 0x32, 0x29, 0x20, 0x25, 0x20
        /*00ad*/ 	.byte	0x34, 0x29, 0x20, 0x3d, 0x3d, 0x20, 0x28, 0x28, 0x28, 0x74, 0x6d, 0x65, 0x6d, 0x5f, 0x61, 0x64
        /*00bd*/ 	.byte	0x64, 0x72, 0x20, 0x3e, 0x3e, 0x20, 0x31, 0x36, 0x29, 0x20, 0x2f, 0x20, 0x33, 0x32, 0x29, 0x20
        /*00cd*/ 	.byte	0x25, 0x20, 0x34, 0x29, 0x00
	.type		__unnamed_1,@object
	.size		__unnamed_1,(__unnamed_2 - __unnamed_1)
__unnamed_1:
        /*00d2*/ 	.byte	0x61, 0x75, 0x74, 0x6f, 0x20, 0x63, 0x75, 0x74, 0x65, 0x3a, 0x3a, 0x61, 0x73, 0x5f, 0x70, 0x6f
        /* <DEDUP_REMOVED lines=24> */
        /*0262*/ 	.byte	0x32, 0x30, 0x34, 0x38, 0x3e, 0x3e, 0x3e, 0x3e, 0x5d, 0x00
	.type		__unnamed_2,@object
	.size		__unnamed_2,(.L_2 - __unnamed_2)
__unnamed_2:
        /* <DEDUP_REMOVED lines=42> */
        /*050c*/ 	.byte	0x3e, 0x5d, 0x00
.L_2:


//--------------------- .nv.shared._ZN7cutlass13device_kernelINS_4gemm6kernel13GemmUniversalIN4cute5tupleIJiiiiEEENS1_10collective13CollectiveMmaINS1_35MainloopSm100TmaUmmaWarpSpecializedILi8ELi2ELi4ENS5_IJNS4_1CILi1EEESB_SB_EEEEENS5_IJNSA_ILi128EEENSA_ILi64EEENSA_ILi32EEEEEENS_10tfloat32_tENS5_IJlSB_lEEESI_SJ_NS4_8TiledMMAINS4_8MMA_AtomIJNS4_17SM100_MMA_TF32_SSISI_SI_fLi128ELi64ELNS4_4UMMA5MajorE0ELSO_0ELNSN_7ScaleInE0ELSP_0EEEEEENS4_6LayoutISC_NS5_IJNSA_ILi0EEEST_ST_EEEEENS5_IJNS4_10UnderscoreESW_SW_EEEEENS4_13SM90_TMA_LOADENS4_14ComposedLayoutINS4_7SwizzleILi3ELi4ELi3EEENS4_18smem_ptr_flag_bitsILi32EEENSS_INS5_IJNSA_ILi8EEESG_EEENS5_IJSG_SB_EEEEEEEvNS4_8identityESZ_S19_vS1A_EENS_8epilogue10collective18CollectiveEpilogueINS1C_23Sm100TmaWarpSpecializedILi4ELi2ELi16ELb1ELb0EEEJSH_NS5_IJNSS_ISE_SB_EENSS_INSA_ILi16EEESB_EEEEESI_SJ_SI_SJ_NS1C_6fusion15FusionCallbacksIS1G_NS1L_17LinearCombinationISI_fSI_fLNS_15FloatRoundStyleE2EEESH_S1K_JEEENS4_5SM1004TMEM4LOAD26SM100_TMEM_LOAD_32dp32b16xESZ_NS10_INS11_ILi2ELi4ELi3EEES14_NSS_INS5_IJS15_S1I_EEENS5_IJS1I_SB_EEEEEEENS4_39AutoVectorizingCopyWithAssumedAlignmentILi128EEENS4_14SM90_TMA_STOREES1Z_S21_S21_EEEvvEEEEvNT_6ParamsE --------------------------
	.section	.nv.shared._ZN7cutlass13device_kernelINS_4gemm6kernel13GemmUniversalIN4cute5tupleIJiiiiEEENS1_10collective13CollectiveMmaINS1_35MainloopSm100TmaUmmaWarpSpecializedILi8ELi2ELi4ENS5_IJNS4_1CILi1EEESB_SB_EEEEENS5_IJNSA_ILi128EEENSA_ILi64EEENSA_ILi32EEEEEENS_10tfloat32_tENS5_IJlSB_lEEESI_SJ_NS4_8TiledMMAINS4_8MMA_AtomIJNS4_17SM100_MMA_TF32_SSISI_SI_fLi128ELi64ELNS4_4UMMA5MajorE0ELSO_0ELNSN_7ScaleInE0ELSP_0EEEEEENS4_6LayoutISC_NS5_IJNSA_ILi0EEEST_ST_EEEEENS5_IJNS4_10UnderscoreESW_SW_EEEEENS4_13SM90_TMA_LOADENS4_14ComposedLayoutINS4_7SwizzleILi3ELi4ELi3EEENS4_18smem_ptr_flag_bitsILi32EEENSS_INS5_IJNSA_ILi8EEESG_EEENS5_IJSG_SB_EEEEEEEvNS4_8identityESZ_S19_vS1A_EENS_8epilogue10collective18CollectiveEpilogueINS1C_23Sm100TmaWarpSpecializedILi4ELi2ELi16ELb1ELb0EEEJSH_NS5_IJNSS_ISE_SB_EENSS_INSA_ILi16EEESB_EEEEESI_SJ_SI_SJ_NS1C_6fusion15FusionCallbacksIS1G_NS1L_17LinearCombinationISI_fSI_fLNS_15FloatRoundStyleE2EEESH_S1K_JEEENS4_5SM1004TMEM4LOAD26SM100_TMEM_LOAD_32dp32b16xESZ_NS10_INS11_ILi2ELi4ELi3EEES14_NSS_INS5_IJS15_S1I_EEENS5_IJS1I_SB_EEEEEEENS4_39AutoVectorizingCopyWithAssumedAlignmentILi128EEENS4_14SM90_TMA_STOREES1Z_S21_S21_EEEvvEEEEvNT_6ParamsE,"aw",@nobits
	.sectionflags	@""
	.align	16
	.zero		1024


//--------------------- .nv.shared.reserved.0     --------------------------
	.section	.nv.shared.reserved.0,"aw",@nobits
	.weak		__nv_reservedSMEM_offset_0_alias
	.size		__nv_reservedSMEM_offset_0_alias, 0, 64
	.other		__nv_reservedSMEM_offset_0_alias,@"STO_CUDA_RESERVED_SHARED STV_DEFAULT"
__nv_reservedSMEM_offset_0_alias:
	.zero		0
.nv.shared.reserved.0:
	.zero		64
	.weak		__nv_reservedSMEM_tcgen05_partition
	.type		__nv_reservedSMEM_tcgen05_partition,@object
	.size		__nv_reservedSMEM_tcgen05_partition,(.L_0 - __nv_reservedSMEM_tcgen05_partition)
__nv_reservedSMEM_tcgen05_partition:
	.zero		32
.L_0:


//--------------------- .nv.global                --------------------------
	.section	.nv.global,"aw",@nobits
.nv.global:
	.type		_ZN40_INTERNAL_15cbc47d_4_k_cu_8301d71f_354304cute1_E,@object
	.size		_ZN40_INTERNAL_15cbc47d_4_k_cu_8301d71f_354304cute1_E,(_ZN40_INTERNAL_15cbc47d_4_k_cu_8301d71f_354304cuda3std3__45__cpo6cbeginE - _ZN40_INTERNAL_15cbc47d_4_k_cu_8301d71f_354304cute1_E)
_ZN40_INTERNAL_15cbc47d_4_k_cu_8301d71f_354304cute1_E:
	.zero		1
	.type		_ZN40_INTERNAL_15cbc47d_4_k_cu_8301d71f_354304cuda3std3__45__cpo6cbeginE,@object
	.size		_ZN40_INTERNAL_15cbc47d_4_k_cu_8301d71f_354304cuda3std3__45__cpo6cbeginE,(_ZN40_INTERNAL_15cbc47d_4_k_cu_8301d71f_354304cuda3std3__48in_placeE - _ZN40_INTERNAL_15cbc47d_4_k_cu_8301d71f_354304cuda3std3__45__cpo6cbeginE)
_ZN40_INTERNAL_15cbc47d_4_k_cu_8301d71f_354304cuda3std3__45__cpo6cbeginE:
	.zero		1
	.type		_ZN40_INTERNAL_15cbc47d_4_k_cu_8301d71f_354304cuda3std3__48in_placeE,@object
	.size		_ZN40_INTERNAL_15cbc47d_4_k_cu_8301d71f_354304cuda3std3__48in_placeE,(_ZN40_INTERNAL_15cbc47d_4_k_cu_8301d71f_354304cuda3std6ranges3__45__cpo9iter_moveE - _ZN40_INTERNAL_15cbc47d_4_k_cu_8301d71f_354304cuda3std3__48in_placeE)
_ZN40_INTERNAL_15cbc47d_4_k_cu_8301d71f_354304cuda3std3__48in_placeE:
	.zero		1
	.type		_ZN40_INTERNAL_15cbc47d_4_k_cu_8301d71f_354304cuda3std6ranges3__45__cpo9iter_moveE,@object
	.size		_ZN40_INTERNAL_15cbc47d_4_k_cu_8301d71f_354304cuda3std6ranges3__45__cpo9iter_moveE,(_ZN40_INTERNAL_15cbc47d_4_k_cu_8301d71f_354304cuda3std3__45__cpo5beginE - _ZN40_INTERNAL_15cbc47d_4_k_cu_8301d71f_354304cuda3std6ranges3__45__cpo9iter_moveE)
_ZN40_INTERNAL_15cbc47d_4_k_cu_8301d71f_354304cuda3std6ranges3__45__cpo9iter_moveE:
	.zero		1
	.type		_ZN40_INTERNAL_15cbc47d_4_k_cu_8301d71f_354304cuda3std3__45__cpo5beginE,@object
	.size		_ZN40_INTERNAL_15cbc47d_4_k_cu_8301d71f_354304cuda3std3__45__cpo5beginE,(_ZN40_INTERNAL_15cbc47d_4_k_cu_8301d71f_354304cuda3std3__442_GLOBAL__N__15cbc47d_4_k_cu_8301d71f_354306ignoreE - _ZN40_INTERNAL_15cbc47d_4_k_cu_8301d71f_354304cuda3std3__45__cpo5beginE)
_ZN40_INTERNAL_15cbc47d_4_k_cu_8301d71f_354304cuda3std3__45__cpo5beginE:
	.zero		1
	.type		_ZN40_INTERNAL_15cbc47d_4_k_cu_8301d71f_354304cuda3std3__442_GLOBAL__N__15cbc47d_4_k_cu_8301d71f_354306ignoreE,@object
	.size		_ZN40_INTERNAL_15cbc47d_4_k_cu_8301d71f_354304cuda3std3__442_GLOBAL__N__15cbc47d_4_k_cu_8301d71f_354306ignoreE,(_ZN40_INTERNAL_15cbc47d_4_k_cu_8301d71f_354304cute7productE - _ZN40_INTERNAL_15cbc47d_4_k_cu_8301d71f_354304cuda3std3__442_GLOBAL__N__15cbc47d_4_k_cu_8301d71f_354306ignoreE)
_ZN40_INTERNAL_15cbc47d_4_k_cu_8301d71f_354304cuda3std3__442_GLOBAL__N__15cbc47d_4_k_cu_8301d71f_354306ignoreE:
	.zero		1
	.type		_ZN40_INTERNAL_15cbc47d_4_k_cu_8301d71f_354304cute7productE,@object
	.size		_ZN40_INTERNAL_15cbc47d_4_k_cu_8301d71f_354304cute7productE,(_ZN40_INTERNAL_15cbc47d_4_k_cu_8301d71f_354304cuda3std3__45__cpo3endE - _ZN40_INTERNAL_15cbc47d_4_k_cu_8301d71f_354304cute7productE)
_ZN40_INTERNAL_15cbc47d_4_k_cu_8301d71f_354304cute7productE:
	.zero		1
	.type		_ZN40_INTERNAL_15cbc47d_4_k_cu_8301d71f_354304cuda3std3__45__cpo3endE,@object
	.size		_ZN40_INTERNAL_15cbc47d_4_k_cu_8301d71f_354304cuda3std3__45__cpo3endE,(_ZN40_INTERNAL_15cbc47d_4_k_cu_8301d71f_354304cuda3std3__419piecewise_constructE - _ZN40_INTERNAL_15cbc47d_4_k_cu_8301d71f_354304cuda3std3__45__cpo3endE)
_ZN40_INTERNAL_15cbc47d_4_k_cu_8301d71f_354304cuda3std3__45__cpo3endE:
	.zero		1
	.type		_ZN40_INTERNAL_15cbc47d_4_k_cu_8301d71f_354304cuda3std3__419piecewise_constructE,@object
	.size		_ZN40_INTERNAL_15cbc47d_4_k_cu_8301d71f_354304cuda3std3__419piecewise_constructE,(_ZN40_INTERNAL_15cbc47d_4_k_cu_8301d71f_354304cuda3std3__45__cpo4cendE - _ZN40_INTERNAL_15cbc47d_4_k_cu_8301d71f_354304cuda3std3__419piecewise_constructE)
_ZN40_INTERNAL_15cbc47d_4_k_cu_8301d71f_354304cuda3std3__419piecewise_constructE:
	.zero		1
	.type		_ZN40_INTERNAL_15cbc47d_4_k_cu_8301d71f_354304cuda3std3__45__cpo4cendE,@object
	.size		_ZN40_INTERNAL_15cbc47d_4_k_cu_8301d71f_354304cuda3std3__45__cpo4cendE,(_ZN40_INTERNAL_15cbc47d_4_k_cu_8301d71f_354304cuda3std6ranges3__45__cpo4swapE - _ZN40_INTERNAL_15cbc47d_4_k_cu_8301d71f_354304cuda3std3__45__cpo4cendE)
_ZN40_INTERNAL_15cbc47d_4_k_cu_8301d71f_354304cuda3std3__45__cpo4cendE:
	.zero		1
	.type		_ZN40_INTERNAL_15cbc47d_4_k_cu_8301d71f_354304cuda3std6ranges3__45__cpo4swapE,@object
	.size		_ZN40_INTERNAL_15cbc47d_4_k_cu_8301d71f_354304cuda3std6ranges3__45__cpo4swapE,(.L_10 - _ZN40_INTERNAL_15cbc47d_4_k_cu_8301d71f_354304cuda3std6ranges3__45__cpo4swapE)
_ZN40_INTERNAL_15cbc47d_4_k_cu_8301d71f_354304cuda3std6ranges3__45__cpo4swapE:
	.zero		1
.L_10:


//--------------------- .nv.constant0._ZN7cutlass13device_kernelINS_4gemm6kernel13GemmUniversalIN4cute5tupleIJiiiiEEENS1_10collective13CollectiveMmaINS1_35MainloopSm100TmaUmmaWarpSpecializedILi8ELi2ELi4ENS5_IJNS4_1CILi1EEESB_SB_EEEEENS5_IJNSA_ILi128EEENSA_ILi64EEENSA_ILi32EEEEEENS_10tfloat32_tENS5_IJlSB_lEEESI_SJ_NS4_8TiledMMAINS4_8MMA_AtomIJNS4_17SM100_MMA_TF32_SSISI_SI_fLi128ELi64ELNS4_4UMMA5MajorE0ELSO_0ELNSN_7ScaleInE0ELSP_0EEEEEENS4_6LayoutISC_NS5_IJNSA_ILi0EEEST_ST_EEEEENS5_IJNS4_10UnderscoreESW_SW_EEEEENS4_13SM90_TMA_LOADENS4_14ComposedLayoutINS4_7SwizzleILi3ELi4ELi3EEENS4_18smem_ptr_flag_bitsILi32EEENSS_INS5_IJNSA_ILi8EEESG_EEENS5_IJSG_SB_EEEEEEEvNS4_8identityESZ_S19_vS1A_EENS_8epilogue10collective18CollectiveEpilogueINS1C_23Sm100TmaWarpSpecializedILi4ELi2ELi16ELb1ELb0EEEJSH_NS5_IJNSS_ISE_SB_EENSS_INSA_ILi16EEESB_EEEEESI_SJ_SI_SJ_NS1C_6fusion15FusionCallbacksIS1G_NS1L_17LinearCombinationISI_fSI_fLNS_15FloatRoundStyleE2EEESH_S1K_JEEENS4_5SM1004TMEM4LOAD26SM100_TMEM_LOAD_32dp32b16xESZ_NS10_INS11_ILi2ELi4ELi3EEES14_NSS_INS5_IJS15_S1I_EEENS5_IJS1I_SB_EEEEEEENS4_39AutoVectorizingCopyWithAssumedAlignmentILi128EEENS4_14SM90_TMA_STOREES1Z_S21_S21_EEEvvEEEEvNT_6ParamsE --------------------------
	.section	.nv.constant0._ZN7cutlass13device_kernelINS_4gemm6kernel13GemmUniversalIN4cute5tupleIJiiiiEEENS1_10collective13CollectiveMmaINS1_35MainloopSm100TmaUmmaWarpSpecializedILi8ELi2ELi4ENS5_IJNS4_1CILi1EEESB_SB_EEEEENS5_IJNSA_ILi128EEENSA_ILi64EEENSA_ILi32EEEEEENS_10tfloat32_tENS5_IJlSB_lEEESI_SJ_NS4_8TiledMMAINS4_8MMA_AtomIJNS4_17SM100_MMA_TF32_SSISI_SI_fLi128ELi64ELNS4_4UMMA5MajorE0ELSO_0ELNSN_7ScaleInE0ELSP_0EEEEEENS4_6LayoutISC_NS5_IJNSA_ILi0EEEST_ST_EEEEENS5_IJNS4_10UnderscoreESW_SW_EEEEENS4_13SM90_TMA_LOADENS4_14ComposedLayoutINS4_7SwizzleILi3ELi4ELi3EEENS4_18smem_ptr_flag_bitsILi32EEENSS_INS5_IJNSA_ILi8EEESG_EEENS5_IJSG_SB_EEEEEEEvNS4_8identityESZ_S19_vS1A_EENS_8epilogue10collective18CollectiveEpilogueINS1C_23Sm100TmaWarpSpecializedILi4ELi2ELi16ELb1ELb0EEEJSH_NS5_IJNSS_ISE_SB_EENSS_INSA_ILi16EEESB_EEEEESI_SJ_SI_SJ_NS1C_6fusion15FusionCallbacksIS1G_NS1L_17LinearCombinationISI_fSI_fLNS_15FloatRoundStyleE2EEESH_S1K_JEEENS4_5SM1004TMEM4LOAD26SM100_TMEM_LOAD_32dp32b16xESZ_NS10_INS11_ILi2ELi4ELi3EEES14_NSS_INS5_IJS15_S1I_EEENS5_IJS1I_SB_EEEEEEENS4_39AutoVectorizingCopyWithAssumedAlignmentILi128EEENS4_14SM90_TMA_STOREES1Z_S21_S21_EEEvvEEEEvNT_6ParamsE,"a",@progbits
	.sectionflags	@""
	.align	4
.nv.constant0._ZN7cutlass13device_kernelINS_4gemm6kernel13GemmUniversalIN4cute5tupleIJiiiiEEENS1_10collective13CollectiveMmaINS1_35MainloopSm100TmaUmmaWarpSpecializedILi8ELi2ELi4ENS5_IJNS4_1CILi1EEESB_SB_EEEEENS5_IJNSA_ILi128EEENSA_ILi64EEENSA_ILi32EEEEEENS_10tfloat32_tENS5_IJlSB_lEEESI_SJ_NS4_8TiledMMAINS4_8MMA_AtomIJNS4_17SM100_MMA_TF32_SSISI_SI_fLi128ELi64ELNS4_4UMMA5MajorE0ELSO_0ELNSN_7ScaleInE0ELSP_0EEEEEENS4_6LayoutISC_NS5_IJNSA_ILi0EEEST_ST_EEEEENS5_IJNS4_10UnderscoreESW_SW_EEEEENS4_13SM90_TMA_LOADENS4_14ComposedLayoutINS4_7SwizzleILi3ELi4ELi3EEENS4_18smem_ptr_flag_bitsILi32EEENSS_INS5_IJNSA_ILi8EEESG_EEENS5_IJSG_SB_EEEEEEEvNS4_8identityESZ_S19_vS1A_EENS_8epilogue10collective18CollectiveEpilogueINS1C_23Sm100TmaWarpSpecializedILi4ELi2ELi16ELb1ELb0EEEJSH_NS5_IJNSS_ISE_SB_EENSS_INSA_ILi16EEESB_EEEEESI_SJ_SI_SJ_NS1C_6fusion15FusionCallbacksIS1G_NS1L_17LinearCombinationISI_fSI_fLNS_15FloatRoundStyleE2EEESH_S1K_JEEENS4_5SM1004TMEM4LOAD26SM100_TMEM_LOAD_32dp32b16xESZ_NS10_INS11_ILi2ELi4ELi3EEES14_NSS_INS5_IJS15_S1I_EEENS5_IJS1I_SB_EEEEEEENS4_39AutoVectorizingCopyWithAssumedAlignmentILi128EEENS4_14SM90_TMA_STOREES1Z_S21_S21_EEEvvEEEEvNT_6ParamsE:
	.zero		2944


//--------------------- SYMBOLS --------------------------

	.type		.nv.reservedSmem.offset0,@object
	.size		.nv.reservedSmem.offset0,0x4
	.type		.nv.reservedSmem.cap,@object
	.size		.nv.reservedSmem.cap,0x4
	.type		__assertfail,@function
